	.target	sm_90a

	.elftype	@"ET_EXEC"


//--------------------- .note.nv.tkinfo           --------------------------
	.section	.note.nv.tkinfo,"",@"SHT_NOTE"
	.sectionflags	@"SHF_NOTE_NV_TKINFO"
	.tkinfo
        /*0018*/ 	.word	0x00000002
        /*0030*/ 	.string	""
        /*0030*/ 	.string	"ptxas"
        /*0030*/ 	.string	"Cuda compilation tools, release 13.0, V13.0.88"
        /*0030*/ 	.string	"Build cuda_13.0.r13.0/compiler.36424714_0"
        /*0030*/ 	.string	"-arch sm_90a -m 64 "



//--------------------- .note.nv.cuinfo           --------------------------
	.section	.note.nv.cuinfo,"",@"SHT_NOTE"
	.sectionflags	@"SHF_NOTE_NV_CUINFO"
        /*0018*/ 	.short	0x0002
        /*001a*/ 	.short	0x005a
        /*001c*/ 	.short	0x0082
	.zero		2


//--------------------- .nv.info                  --------------------------
	.section	.nv.info,"",@"SHT_CUDA_INFO"
	.align	4


	//----- nvinfo : EIATTR_REGCOUNT
	.align		4
        /*0000*/ 	.byte	0x04, 0x2f
        /*0002*/ 	.short	(.L_15 - .L_14)
	.align		4
.L_14:
        /*0004*/ 	.word	index@(_ZN7cutlass13device_kernelINS_4gemm6kernel13GemmUniversalIN4cute5tupleIJiiiiEEENS1_10collective13CollectiveMmaINS1_34MainloopSm90TmaGmmaWarpSpecializedILi18ENS5_IJNS4_1CILi1EEESB_SB_EEENS1_35KernelTmaWarpSpecializedCooperativeEEENS5_IJNSA_ILi192EEENSA_ILi8EEENSA_ILi64EEEEEEaNS5_IJlSB_lEEEaSJ_NS4_8TiledMMAINS4_8MMA_AtomIJNS4_4SM904GMMA25MMA_64x8x32_S32S8S8_SS_TNEEEENS4_6LayoutINS5_IJNSA_ILi2EEESB_SB_EEENS5_IJSB_NSA_ILi0EEEST_EEEEENS5_IJNS4_10UnderscoreESW_SW_EEEEENS4_13SM90_TMA_LOADENS4_14ComposedLayoutINS4_7SwizzleILi2ELi4ELi3EEENS4_18smem_ptr_flag_bitsILi8EEENSQ_INS5_IJSG_SH_EEENS5_IJSH_SB_EEEEEEEvNS4_8identityESZ_S18_vS19_EENS_8epilogue10collective6detail29Sm90TmaWarpSpecializedAdapterINS1C_15DefaultEpilogueIaSJ_SJ_NS1B_6thread17LinearCombinationIaLi1EiiLNS1G_9ScaleType4KindE0ELNS_15FloatRoundStyleE2EaEENS1_15EpilogueDefaultEEEEEvvEEEEvNT_6ParamsE)
        /*0008*/ 	.word	0x000000a8


	//----- nvinfo : EIATTR_FRAME_SIZE
	.align		4
.L_15:
        /*000c*/ 	.byte	0x04, 0x11
        /*000e*/ 	.short	(.L_17 - .L_16)
	.align		4
.L_16:
        /*0010*/ 	.word	index@(_ZN7cutlass13device_kernelINS_4gemm6kernel13GemmUniversalIN4cute5tupleIJiiiiEEENS1_10collective13CollectiveMmaINS1_34MainloopSm90TmaGmmaWarpSpecializedILi18ENS5_IJNS4_1CILi1EEESB_SB_EEENS1_35KernelTmaWarpSpecializedCooperativeEEENS5_IJNSA_ILi192EEENSA_ILi8EEENSA_ILi64EEEEEEaNS5_IJlSB_lEEEaSJ_NS4_8TiledMMAINS4_8MMA_AtomIJNS4_4SM904GMMA25MMA_64x8x32_S32S8S8_SS_TNEEEENS4_6LayoutINS5_IJNSA_ILi2EEESB_SB_EEENS5_IJSB_NSA_ILi0EEEST_EEEEENS5_IJNS4_10UnderscoreESW_SW_EEEEENS4_13SM90_TMA_LOADENS4_14ComposedLayoutINS4_7SwizzleILi2ELi4ELi3EEENS4_18smem_ptr_flag_bitsILi8EEENSQ_INS5_IJSG_SH_EEENS5_IJSH_SB_EEEEEEEvNS4_8identityESZ_S18_vS19_EENS_8epilogue10collective6detail29Sm90TmaWarpSpecializedAdapterINS1C_15DefaultEpilogueIaSJ_SJ_NS1B_6thread17LinearCombinationIaLi1EiiLNS1G_9ScaleType4KindE0ELNS_15FloatRoundStyleE2EaEENS1_15EpilogueDefaultEEEEEvvEEEEvNT_6ParamsE)
        /*0014*/ 	.word	0x00000000


	//----- nvinfo : EIATTR_MIN_STACK_SIZE
	.align		4
.L_17:
        /*0018*/ 	.byte	0x04, 0x12
        /*001a*/ 	.short	(.L_19 - .L_18)
	.align		4
.L_18:
        /*001c*/ 	.word	index@(_ZN7cutlass13device_kernelINS_4gemm6kernel13GemmUniversalIN4cute5tupleIJiiiiEEENS1_10collective13CollectiveMmaINS1_34MainloopSm90TmaGmmaWarpSpecializedILi18ENS5_IJNS4_1CILi1EEESB_SB_EEENS1_35KernelTmaWarpSpecializedCooperativeEEENS5_IJNSA_ILi192EEENSA_ILi8EEENSA_ILi64EEEEEEaNS5_IJlSB_lEEEaSJ_NS4_8TiledMMAINS4_8MMA_AtomIJNS4_4SM904GMMA25MMA_64x8x32_S32S8S8_SS_TNEEEENS4_6LayoutINS5_IJNSA_ILi2EEESB_SB_EEENS5_IJSB_NSA_ILi0EEEST_EEEEENS5_IJNS4_10UnderscoreESW_SW_EEEEENS4_13SM90_TMA_LOADENS4_14ComposedLayoutINS4_7SwizzleILi2ELi4ELi3EEENS4_18smem_ptr_flag_bitsILi8EEENSQ_INS5_IJSG_SH_EEENS5_IJSH_SB_EEEEEEEvNS4_8identityESZ_S18_vS19_EENS_8epilogue10collective6detail29Sm90TmaWarpSpecializedAdapterINS1C_15DefaultEpilogueIaSJ_SJ_NS1B_6thread17LinearCombinationIaLi1EiiLNS1G_9ScaleType4KindE0ELNS_15FloatRoundStyleE2EaEENS1_15EpilogueDefaultEEEEEvvEEEEvNT_6ParamsE)
        /*0020*/ 	.word	0x00000000
.L_19:


//--------------------- .nv.compat                --------------------------
	.section	.nv.compat,"",@"SHT_CUDA_COMPAT_INFO"
	.align	4
        /*0000*/ 	.byte	0x02, 0x09, 0x01, 0x00, 0x02, 0x02, 0x04, 0x00, 0x02, 0x05, 0x05, 0x00, 0x03, 0x07, 0x01, 0x01
        /*0010*/ 	.byte	0x02, 0x03, 0x01, 0x00, 0x02, 0x06, 0x01, 0x00, 0x04, 0x0b, 0x08, 0x00, 0x00, 0x00, 0x00, 0x00
        /*0020*/ 	.byte	0x00, 0x00, 0x00, 0x00


//--------------------- .nv.info._ZN7cutlass13device_kernelINS_4gemm6kernel13GemmUniversalIN4cute5tupleIJiiiiEEENS1_10collective13CollectiveMmaINS1_34MainloopSm90TmaGmmaWarpSpecializedILi18ENS5_IJNS4_1CILi1EEESB_SB_EEENS1_35KernelTmaWarpSpecializedCooperativeEEENS5_IJNSA_ILi192EEENSA_ILi8EEENSA_ILi64EEEEEEaNS5_IJlSB_lEEEaSJ_NS4_8TiledMMAINS4_8MMA_AtomIJNS4_4SM904GMMA25MMA_64x8x32_S32S8S8_SS_TNEEEENS4_6LayoutINS5_IJNSA_ILi2EEESB_SB_EEENS5_IJSB_NSA_ILi0EEEST_EEEEENS5_IJNS4_10UnderscoreESW_SW_EEEEENS4_13SM90_TMA_LOADENS4_14ComposedLayoutINS4_7SwizzleILi2ELi4ELi3EEENS4_18smem_ptr_flag_bitsILi8EEENSQ_INS5_IJSG_SH_EEENS5_IJSH_SB_EEEEEEEvNS4_8identityESZ_S18_vS19_EENS_8epilogue10collective6detail29Sm90TmaWarpSpecializedAdapterINS1C_15DefaultEpilogueIaSJ_SJ_NS1B_6thread17LinearCombinationIaLi1EiiLNS1G_9ScaleType4KindE0ELNS_15FloatRoundStyleE2EaEENS1_15EpilogueDefaultEEEEEvvEEEEvNT_6ParamsE --------------------------
	.section	.nv.info._ZN7cutlass13device_kernelINS_4gemm6kernel13GemmUniversalIN4cute5tupleIJiiiiEEENS1_10collective13CollectiveMmaINS1_34MainloopSm90TmaGmmaWarpSpecializedILi18ENS5_IJNS4_1CILi1EEESB_SB_EEENS1_35KernelTmaWarpSpecializedCooperativeEEENS5_IJNSA_ILi192EEENSA_ILi8EEENSA_ILi64EEEEEEaNS5_IJlSB_lEEEaSJ_NS4_8TiledMMAINS4_8MMA_AtomIJNS4_4SM904GMMA25MMA_64x8x32_S32S8S8_SS_TNEEEENS4_6LayoutINS5_IJNSA_ILi2EEESB_SB_EEENS5_IJSB_NSA_ILi0EEEST_EEEEENS5_IJNS4_10UnderscoreESW_SW_EEEEENS4_13SM90_TMA_LOADENS4_14ComposedLayoutINS4_7SwizzleILi2ELi4ELi3EEENS4_18smem_ptr_flag_bitsILi8EEENSQ_INS5_IJSG_SH_EEENS5_IJSH_SB_EEEEEEEvNS4_8identityESZ_S18_vS19_EENS_8epilogue10collective6detail29Sm90TmaWarpSpecializedAdapterINS1C_15DefaultEpilogueIaSJ_SJ_NS1B_6thread17LinearCombinationIaLi1EiiLNS1G_9ScaleType4KindE0ELNS_15FloatRoundStyleE2EaEENS1_15EpilogueDefaultEEEEEvvEEEEvNT_6ParamsE,"",@"SHT_CUDA_INFO"
	.sectionflags	@""
	.align	4


	//----- nvinfo : EIATTR_CUDA_API_VERSION
	.align		4
        /*0000*/ 	.byte	0x04, 0x37
        /*0002*/ 	.short	(.L_21 - .L_20)
.L_20:
        /*0004*/ 	.word	0x00000082


	//----- nvinfo : EIATTR_KPARAM_INFO
	.align		4
.L_21:
        /*0008*/ 	.byte	0x04, 0x17
        /*000a*/ 	.short	(.L_23 - .L_22)
.L_22:
        /*000c*/ 	.word	0x00000000
        /*0010*/ 	.short	0x0000
        /*0012*/ 	.short	0x0070
        /*0014*/ 	.byte	0x00, 0xf0, 0x01, 0x10


	//----- nvinfo : EIATTR_SPARSE_MMA_MASK
	.align		4
.L_23:
        /*0018*/ 	.byte	0x03, 0x50
        /*001a*/ 	.short	0x0000


	//----- nvinfo : EIATTR_MAXREG_COUNT
	.align		4
        /*001c*/ 	.byte	0x03, 0x1b
        /*001e*/ 	.short	0x00a8


	//----- nvinfo : EIATTR_NUM_BARRIERS
	.align		4
        /*0020*/ 	.byte	0x02, 0x4c
        /*0022*/ 	.byte	0x01
	.zero		1


	//----- nvinfo : EIATTR_EXTERNS
	.align		4
        /*0024*/ 	.byte	0x04, 0x0f
        /*0026*/ 	.short	(.L_25 - .L_24)


	//   ....[0]....
	.align		4
.L_24:
        /*0028*/ 	.word	index@(__assertfail)


	//----- nvinfo : EIATTR_MERCURY_ISA_VERSION
	.align		4
.L_25:
        /*002c*/ 	.byte	0x03, 0x5f
        /*002e*/ 	.short	0x0101


	//----- nvinfo : EIATTR_INT_WARP_WIDE_INSTR_OFFSETS
	.align		4
        /*0030*/ 	.byte	0x04, 0x31
        /*0032*/ 	.short	(.L_27 - .L_26)


	//   ....[0]....
.L_26:
        /*0034*/ 	.word	0x000005a0


	//   ....[1]....
        /*0038*/ 	.word	0x000005b0


	//   ....[2]....
        /*003c*/ 	.word	0x000006d0


	//----- nvinfo : EIATTR_COOP_GROUP_MASK_REGIDS
	.align		4
.L_27:
        /*0040*/ 	.byte	0x04, 0x29
        /*0042*/ 	.short	(.L_29 - .L_28)


	//   ....[0]....
.L_28:
        /*0044*/ 	.word	0xffffffff


	//   ....[1]....
        /*0048*/ 	.word	0xffffffff


	//   ....[2]....
        /*004c*/ 	.word	0xffffffff


	//   ....[3]....
        /*0050*/ 	.word	0xffffffff


	//   ....[4]....
        /*0054*/ 	.word	0xffffffff


	//----- nvinfo : EIATTR_COOP_GROUP_INSTR_OFFSETS
	.align		4
.L_29:
        /*0058*/ 	.byte	0x04, 0x28
        /*005a*/ 	.short	(.L_31 - .L_30)


	//   ....[0]....
.L_30:
        /*005c*/ 	.word	0x00000060


	//   ....[1]....
        /*0060*/ 	.word	0x00000070


	//   ....[2]....
        /*0064*/ 	.word	0x00000130


	//   ....[3]....
        /*0068*/ 	.word	0x000004b0


	//   ....[4]....
        /*006c*/ 	.word	0x00001360


	//----- nvinfo : EIATTR_REG_RECONFIG
	.align		4
.L_31:
        /*0070*/ 	.byte	0x01, 0x54
	.zero		2


	//----- nvinfo : EIATTR_SYSCALL_OFFSETS
	.align		4
        /*0074*/ 	.byte	0x04, 0x46
        /*0076*/ 	.short	(.L_33 - .L_32)


	//   ....[0]....
.L_32:
        /*0078*/ 	.word	0x00001550


	//----- nvinfo : EIATTR_MBARRIER_INSTR_OFFSETS
	.align		4
.L_33:
        /*007c*/ 	.byte	0x04, 0x39
        /*007e*/ 	.short	(.L_35 - .L_34)


	//   ....[0]....
.L_34:
        /*0080*/ 	.word	0x00000250
        /*0084*/ 	.word	0x000000ff
        /*0088*/ 	.word	0x00000000
        /*008c*/ 	.short	0x0100
        /*008e*/ 	.byte	0x08
	.zero		1


	//   ....[1]....
        /*0090*/ 	.word	0x00000260
        /*0094*/ 	.word	0x000000ff
        /*0098*/ 	.word	0x00000090
        /*009c*/ 	.short	0x0100
        /*009e*/ 	.byte	0x08
	.zero		1


	//   ....[2]....
        /*00a0*/ 	.word	0x00000270
        /*00a4*/ 	.word	0x000000ff
        /*00a8*/ 	.word	0x00000008
        /*00ac*/ 	.short	0x0100
        /*00ae*/ 	.byte	0x08
	.zero		1


	//   ....[3]....
        /*00b0*/ 	.word	0x00000280
        /*00b4*/ 	.word	0x000000ff
        /*00b8*/ 	.word	0x00000098
        /*00bc*/ 	.short	0x0100
        /*00be*/ 	.byte	0x08
	.zero		1


	//   ....[4]....
        /*00c0*/ 	.word	0x00000290
        /*00c4*/ 	.word	0x000000ff
        /*00c8*/ 	.word	0x00000010
        /*00cc*/ 	.short	0x0100
        /*00ce*/ 	.byte	0x08
	.zero		1


	//   ....[5]....
        /*00d0*/ 	.word	0x000002a0
        /*00d4*/ 	.word	0x000000ff
        /*00d8*/ 	.word	0x000000a0
        /*00dc*/ 	.short	0x0100
        /*00de*/ 	.byte	0x08
	.zero		1


	//   ....[6]....
        /*00e0*/ 	.word	0x000002b0
        /*00e4*/ 	.word	0x000000ff
        /*00e8*/ 	.word	0x00000018
        /*00ec*/ 	.short	0x0100
        /*00ee*/ 	.byte	0x08
	.zero		1


	//   ....[7]....
        /*00f0*/ 	.word	0x000002c0
        /*00f4*/ 	.word	0x000000ff
        /*00f8*/ 	.word	0x000000a8
        /*00fc*/ 	.short	0x0100
        /*00fe*/ 	.byte	0x08
	.zero		1


	//   ....[8]....
        /*0100*/ 	.word	0x000002d0
        /*0104*/ 	.word	0x000000ff
        /*0108*/ 	.word	0x00000020
        /*010c*/ 	.short	0x0100
        /*010e*/ 	.byte	0x08
	.zero		1


	//   ....[9]....
        /*0110*/ 	.word	0x000002e0
        /*0114*/ 	.word	0x000000ff
        /*0118*/ 	.word	0x000000b0
        /*011c*/ 	.short	0x0100
        /*011e*/ 	.byte	0x08
	.zero		1


	//   ....[10]....
        /*0120*/ 	.word	0x000002f0
        /*0124*/ 	.word	0x000000ff
        /*0128*/ 	.word	0x00000028
        /*012c*/ 	.short	0x0100
        /*012e*/ 	.byte	0x08
	.zero		1


	//   ....[11]....
        /*0130*/ 	.word	0x00000300
        /*0134*/ 	.word	0x000000ff
        /*0138*/ 	.word	0x000000b8
        /*013c*/ 	.short	0x0100
        /*013e*/ 	.byte	0x08
	.zero		1


	//   ....[12]....
        /*0140*/ 	.word	0x00000310
        /*0144*/ 	.word	0x000000ff
        /*0148*/ 	.word	0x00000030
        /*014c*/ 	.short	0x0100
        /*014e*/ 	.byte	0x08
	.zero		1


	//   ....[13]....
        /*0150*/ 	.word	0x00000320
        /*0154*/ 	.word	0x000000ff
        /*0158*/ 	.word	0x000000c0
        /*015c*/ 	.short	0x0100
        /*015e*/ 	.byte	0x08
	.zero		1


	//   ....[14]....
        /*0160*/ 	.word	0x00000330
        /*0164*/ 	.word	0x000000ff
        /*0168*/ 	.word	0x00000038
        /*016c*/ 	.short	0x0100
        /*016e*/ 	.byte	0x08
	.zero		1


	//   ....[15]....
        /*0170*/ 	.word	0x00000340
        /*0174*/ 	.word	0x000000ff
        /*0178*/ 	.word	0x000000c8
        /*017c*/ 	.short	0x0100
        /*017e*/ 	.byte	0x08
	.zero		1


	//   ....[16]....
        /*0180*/ 	.word	0x00000350
        /*0184*/ 	.word	0x000000ff
        /*0188*/ 	.word	0x00000040
        /*018c*/ 	.short	0x0100
        /*018e*/ 	.byte	0x08
	.zero		1


	//   ....[17]....
        /*0190*/ 	.word	0x00000360
        /*0194*/ 	.word	0x000000ff
        /*0198*/ 	.word	0x000000d0
        /*019c*/ 	.short	0x0100
        /*019e*/ 	.byte	0x08
	.zero		1


	//   ....[18]....
        /*01a0*/ 	.word	0x00000370
        /*01a4*/ 	.word	0x000000ff
        /*01a8*/ 	.word	0x00000048
        /*01ac*/ 	.short	0x0100
        /*01ae*/ 	.byte	0x08
	.zero		1


	//   ....[19]....
        /*01b0*/ 	.word	0x00000380
        /*01b4*/ 	.word	0x000000ff
        /*01b8*/ 	.word	0x000000d8
        /*01bc*/ 	.short	0x0100
        /*01be*/ 	.byte	0x08
	.zero		1


	//   ....[20]....
        /*01c0*/ 	.word	0x00000390
        /*01c4*/ 	.word	0x000000ff
        /*01c8*/ 	.word	0x00000050
        /*01cc*/ 	.short	0x0100
        /*01ce*/ 	.byte	0x08
	.zero		1


	//   ....[21]....
        /*01d0*/ 	.word	0x000003a0
        /*01d4*/ 	.word	0x000000ff
        /*01d8*/ 	.word	0x000000e0
        /*01dc*/ 	.short	0x0100
        /*01de*/ 	.byte	0x08
	.zero		1


	//   ....[22]....
        /*01e0*/ 	.word	0x000003b0
        /*01e4*/ 	.word	0x000000ff
        /*01e8*/ 	.word	0x00000058
        /*01ec*/ 	.short	0x0100
        /*01ee*/ 	.byte	0x08
	.zero		1


	//   ....[23]....
        /*01f0*/ 	.word	0x000003c0
        /*01f4*/ 	.word	0x000000ff
        /*01f8*/ 	.word	0x000000e8
        /*01fc*/ 	.short	0x0100
        /*01fe*/ 	.byte	0x08
	.zero		1


	//   ....[24]....
        /*0200*/ 	.word	0x000003d0
        /*0204*/ 	.word	0x000000ff
        /*0208*/ 	.word	0x00000060
        /*020c*/ 	.short	0x0100
        /*020e*/ 	.byte	0x08
	.zero		1


	//   ....[25]....
        /*0210*/ 	.word	0x000003e0
        /*0214*/ 	.word	0x000000ff
        /*0218*/ 	.word	0x000000f0
        /*021c*/ 	.short	0x0100
        /*021e*/ 	.byte	0x08
	.zero		1


	//   ....[26]....
        /*0220*/ 	.word	0x000003f0
        /*0224*/ 	.word	0x000000ff
        /*0228*/ 	.word	0x00000068
        /*022c*/ 	.short	0x0100
        /*022e*/ 	.byte	0x08
	.zero		1


	//   ....[27]....
        /*0230*/ 	.word	0x00000400
        /*0234*/ 	.word	0x000000ff
        /*0238*/ 	.word	0x000000f8
        /*023c*/ 	.short	0x0100
        /*023e*/ 	.byte	0x08
	.zero		1


	//   ....[28]....
        /*0240*/ 	.word	0x00000410
        /*0244*/ 	.word	0x000000ff
        /*0248*/ 	.word	0x00000070
        /*024c*/ 	.short	0x0100
        /*024e*/ 	.byte	0x08
	.zero		1


	//   ....[29]....
        /*0250*/ 	.word	0x00000420
        /*0254*/ 	.word	0x000000ff
        /*0258*/ 	.word	0x00000100
        /*025c*/ 	.short	0x0100
        /*025e*/ 	.byte	0x08
	.zero		1


	//   ....[30]....
        /*0260*/ 	.word	0x00000430
        /*0264*/ 	.word	0x000000ff
        /*0268*/ 	.word	0x00000078
        /*026c*/ 	.short	0x0100
        /*026e*/ 	.byte	0x08
	.zero		1


	//   ....[31]....
        /*0270*/ 	.word	0x00000440
        /*0274*/ 	.word	0x000000ff
        /*0278*/ 	.word	0x00000108
        /*027c*/ 	.short	0x0100
        /*027e*/ 	.byte	0x08
	.zero		1


	//   ....[32]....
        /*0280*/ 	.word	0x00000450
        /*0284*/ 	.word	0x000000ff
        /*0288*/ 	.word	0x00000080
        /*028c*/ 	.short	0x0100
        /*028e*/ 	.byte	0x08
	.zero		1


	//   ....[33]....
        /*0290*/ 	.word	0x00000460
        /*0294*/ 	.word	0x000000ff
        /*0298*/ 	.word	0x00000110
        /*029c*/ 	.short	0x0100
        /*029e*/ 	.byte	0x08
	.zero		1


	//   ....[34]....
        /*02a0*/ 	.word	0x00000470
        /*02a4*/ 	.word	0x000000ff
        /*02a8*/ 	.word	0x00000088
        /*02ac*/ 	.short	0x0100
        /*02ae*/ 	.byte	0x08
	.zero		1


	//   ....[35]....
        /*02b0*/ 	.word	0x00000480
        /*02b4*/ 	.word	0x000000ff
        /*02b8*/ 	.word	0x00000118
        /*02bc*/ 	.short	0x0100
        /*02be*/ 	.byte	0x08
	.zero		1


	//   ....[36]....
        /*02c0*/ 	.word	0x00000750
        /*02c4*/ 	.word	0x000000ff
        /*02c8*/ 	.word	0x00000130
        /*02cc*/ 	.short	0x0100
        /*02ce*/ 	.byte	0x08
	.zero		1


	//   ....[37]....
        /*02d0*/ 	.word	0x000007b0
        /*02d4*/ 	.word	0x000000ff
        /*02d8*/ 	.word	0x00000138
        /*02dc*/ 	.short	0x0100
        /*02de*/ 	.byte	0x08
	.zero		1


	//   ....[38]....
        /*02e0*/ 	.word	0x000015d0
        /*02e4*/ 	.word	0x00000003
        /*02e8*/ 	.word	0x00000000
        /*02ec*/ 	.short	0x010a
        /*02ee*/ 	.byte	0x3f
	.zero		1


	//   ....[39]....
        /*02f0*/ 	.word	0x00001630
        /*02f4*/ 	.word	0x00000003
        /*02f8*/ 	.word	0x00000000
        /*02fc*/ 	.short	0x010a
        /*02fe*/ 	.byte	0x3f
	.zero		1


	//   ....[40]....
        /*0300*/ 	.word	0x00001960
        /*0304*/ 	.word	0x000000ff
        /*0308*/ 	.word	0x00000000
        /*030c*/ 	.short	0x010a
        /*030e*/ 	.byte	0x04
	.zero		1


	//   ....[41]....
        /*0310*/ 	.word	0x000019a0
        /*0314*/ 	.word	0x000000ff
        /*0318*/ 	.word	0x00000000
        /*031c*/ 	.short	0x010a
        /*031e*/ 	.byte	0x04
	.zero		1


	//   ....[42]....
        /*0320*/ 	.word	0x00001be0
        /*0324*/ 	.word	0x000000ff
        /*0328*/ 	.word	0x00000000
        /*032c*/ 	.short	0x0101
        /*032e*/ 	.byte	0x04
	.zero		1


	//   ....[43]....
        /*0330*/ 	.word	0x00001dc0
        /*0334*/ 	.word	0x000000ff
        /*0338*/ 	.word	0x00000000
        /*033c*/ 	.short	0x0101
        /*033e*/ 	.byte	0x06
	.zero		1


	//   ....[44]....
        /*0340*/ 	.word	0x000039b0
        /*0344*/ 	.word	0x0000000e
        /*0348*/ 	.word	0x00000090
        /*034c*/ 	.short	0x010a
        /*034e*/ 	.byte	0x3f
	.zero		1


	//   ....[45]....
        /*0350*/ 	.word	0x00003d40
        /*0354*/ 	.word	0x00000005
        /*0358*/ 	.word	0x00000138
        /*035c*/ 	.short	0x0101
        /*035e*/ 	.byte	0x3f
	.zero		1


	//   ....[46]....
        /*0360*/ 	.word	0x000044a0
        /*0364*/ 	.word	0x00000007
        /*0368*/ 	.word	0x00000000
        /*036c*/ 	.short	0x010a
        /*036e*/ 	.byte	0x3f
	.zero		1


	//   ....[47]....
        /*0370*/ 	.word	0x00004520
        /*0374*/ 	.word	0x00000008
        /*0378*/ 	.word	0x00000000
        /*037c*/ 	.short	0x010a
        /*037e*/ 	.byte	0x3f
	.zero		1


	//   ....[48]....
        /*0380*/ 	.word	0x000045b0
        /*0384*/ 	.word	0x00000009
        /*0388*/ 	.word	0x00000000
        /*038c*/ 	.short	0x010a
        /*038e*/ 	.byte	0x3f
	.zero		1


	//   ....[49]....
        /*0390*/ 	.word	0x00004640
        /*0394*/ 	.word	0x00000008
        /*0398*/ 	.word	0x00000000
        /*039c*/ 	.short	0x010a
        /*039e*/ 	.byte	0x3f
	.zero		1


	//   ....[50]....
        /*03a0*/ 	.word	0x000046d0
        /*03a4*/ 	.word	0x00000009
        /*03a8*/ 	.word	0x00000000
        /*03ac*/ 	.short	0x010a
        /*03ae*/ 	.byte	0x3f
	.zero		1


	//   ....[51]....
        /*03b0*/ 	.word	0x00004760
        /*03b4*/ 	.word	0x00000008
        /*03b8*/ 	.word	0x00000000
        /*03bc*/ 	.short	0x010a
        /*03be*/ 	.byte	0x3f
	.zero		1


	//   ....[52]....
        /*03c0*/ 	.word	0x000047f0
        /*03c4*/ 	.word	0x00000009
        /*03c8*/ 	.word	0x00000000
        /*03cc*/ 	.short	0x010a
        /*03ce*/ 	.byte	0x3f
	.zero		1


	//   ....[53]....
        /*03d0*/ 	.word	0x00004880
        /*03d4*/ 	.word	0x00000008
        /*03d8*/ 	.word	0x00000000
        /*03dc*/ 	.short	0x010a
        /*03de*/ 	.byte	0x3f
	.zero		1


	//   ....[54]....
        /*03e0*/ 	.word	0x00004910
        /*03e4*/ 	.word	0x00000009
        /*03e8*/ 	.word	0x00000000
        /*03ec*/ 	.short	0x010a
        /*03ee*/ 	.byte	0x3f
	.zero		1


	//   ....[55]....
        /*03f0*/ 	.word	0x000049a0
        /*03f4*/ 	.word	0x00000008
        /*03f8*/ 	.word	0x00000000
        /*03fc*/ 	.short	0x010a
        /*03fe*/ 	.byte	0x3f
	.zero		1


	//   ....[56]....
        /*0400*/ 	.word	0x00004a30
        /*0404*/ 	.word	0x00000009
        /*0408*/ 	.word	0x00000000
        /*040c*/ 	.short	0x010a
        /*040e*/ 	.byte	0x3f
	.zero		1


	//   ....[57]....
        /*0410*/ 	.word	0x00004ac0
        /*0414*/ 	.word	0x00000008
        /*0418*/ 	.word	0x00000000
        /*041c*/ 	.short	0x010a
        /*041e*/ 	.byte	0x3f
	.zero		1


	//   ....[58]....
        /*0420*/ 	.word	0x00004b50
        /*0424*/ 	.word	0x00000009
        /*0428*/ 	.word	0x00000000
        /*042c*/ 	.short	0x010a
        /*042e*/ 	.byte	0x3f
	.zero		1


	//   ....[59]....
        /*0430*/ 	.word	0x00004be0
        /*0434*/ 	.word	0x00000008
        /*0438*/ 	.word	0x00000000
        /*043c*/ 	.short	0x010a
        /*043e*/ 	.byte	0x3f
	.zero		1


	//   ....[60]....
        /*0440*/ 	.word	0x00004c70
        /*0444*/ 	.word	0x00000009
        /*0448*/ 	.word	0x00000000
        /*044c*/ 	.short	0x010a
        /*044e*/ 	.byte	0x3f
	.zero		1


	//   ....[61]....
        /*0450*/ 	.word	0x00004d00
        /*0454*/ 	.word	0x00000008
        /*0458*/ 	.word	0x00000000
        /*045c*/ 	.short	0x010a
        /*045e*/ 	.byte	0x3f
	.zero		1


	//   ....[62]....
        /*0460*/ 	.word	0x00004d90
        /*0464*/ 	.word	0x0000000b
        /*0468*/ 	.word	0x00000000
        /*046c*/ 	.short	0x010a
        /*046e*/ 	.byte	0x3f
	.zero		1


	//   ....[63]....
        /*0470*/ 	.word	0x00004e20
        /*0474*/ 	.word	0x00000003
        /*0478*/ 	.word	0x00000000
        /*047c*/ 	.short	0x010a
        /*047e*/ 	.byte	0x3f
	.zero		1


	//   ....[64]....
        /*0480*/ 	.word	0x00004e80
        /*0484*/ 	.word	0x00000003
        /*0488*/ 	.word	0x00000000
        /*048c*/ 	.short	0x010a
        /*048e*/ 	.byte	0x3f
	.zero		1


	//   ....[65]....
        /*0490*/ 	.word	0x00004ee0
        /*0494*/ 	.word	0x00000003
        /*0498*/ 	.word	0x00000000
        /*049c*/ 	.short	0x010a
        /*049e*/ 	.byte	0x3f
	.zero		1


	//   ....[66]....
        /*04a0*/ 	.word	0x00004fb0
        /*04a4*/ 	.word	0x0000000e
        /*04a8*/ 	.word	0x00000090
        /*04ac*/ 	.short	0x010a
        /*04ae*/ 	.byte	0x3f
	.zero		1


	//   ....[67]....
        /*04b0*/ 	.word	0x00005080
        /*04b4*/ 	.word	0x00000007
        /*04b8*/ 	.word	0x00000000
        /*04bc*/ 	.short	0x010a
        /*04be*/ 	.byte	0x3f
	.zero		1


	//   ....[68]....
        /*04c0*/ 	.word	0x000050d0
        /*04c4*/ 	.word	0x00000008
        /*04c8*/ 	.word	0x00000000
        /*04cc*/ 	.short	0x010a
        /*04ce*/ 	.byte	0x3f
	.zero		1


	//   ....[69]....
        /*04d0*/ 	.word	0x00005120
        /*04d4*/ 	.word	0x00000009
        /*04d8*/ 	.word	0x00000000
        /*04dc*/ 	.short	0x010a
        /*04de*/ 	.byte	0x3f
	.zero		1


	//   ....[70]....
        /*04e0*/ 	.word	0x00005170
        /*04e4*/ 	.word	0x00000008
        /*04e8*/ 	.word	0x00000000
        /*04ec*/ 	.short	0x010a
        /*04ee*/ 	.byte	0x3f
	.zero		1


	//   ....[71]....
        /*04f0*/ 	.word	0x000051c0
        /*04f4*/ 	.word	0x00000009
        /*04f8*/ 	.word	0x00000000
        /*04fc*/ 	.short	0x010a
        /*04fe*/ 	.byte	0x3f
	.zero		1


	//   ....[72]....
        /*0500*/ 	.word	0x00005210
        /*0504*/ 	.word	0x00000008
        /*0508*/ 	.word	0x00000000
        /*050c*/ 	.short	0x010a
        /*050e*/ 	.byte	0x3f
	.zero		1


	//   ....[73]....
        /*0510*/ 	.word	0x00005260
        /*0514*/ 	.word	0x00000009
        /*0518*/ 	.word	0x00000000
        /*051c*/ 	.short	0x010a
        /*051e*/ 	.byte	0x3f
	.zero		1


	//   ....[74]....
        /*0520*/ 	.word	0x000052b0
        /*0524*/ 	.word	0x00000008
        /*0528*/ 	.word	0x00000000
        /*052c*/ 	.short	0x010a
        /*052e*/ 	.byte	0x3f
	.zero		1


	//   ....[75]....
        /*0530*/ 	.word	0x00005300
        /*0534*/ 	.word	0x00000009
        /*0538*/ 	.word	0x00000000
        /*053c*/ 	.short	0x010a
        /*053e*/ 	.byte	0x3f
	.zero		1


	//   ....[76]....
        /*0540*/ 	.word	0x00005350
        /*0544*/ 	.word	0x00000008
        /*0548*/ 	.word	0x00000000
        /*054c*/ 	.short	0x010a
        /*054e*/ 	.byte	0x3f
	.zero		1


	//   ....[77]....
        /*0550*/ 	.word	0x000053a0
        /*0554*/ 	.word	0x00000009
        /*0558*/ 	.word	0x00000000
        /*055c*/ 	.short	0x010a
        /*055e*/ 	.byte	0x3f
	.zero		1


	//   ....[78]....
        /*0560*/ 	.word	0x000053f0
        /*0564*/ 	.word	0x00000008
        /*0568*/ 	.word	0x00000000
        /*056c*/ 	.short	0x010a
        /*056e*/ 	.byte	0x3f
	.zero		1


	//   ....[79]....
        /*0570*/ 	.word	0x00005440
        /*0574*/ 	.word	0x00000009
        /*0578*/ 	.word	0x00000000
        /*057c*/ 	.short	0x010a
        /*057e*/ 	.byte	0x3f
	.zero		1


	//   ....[80]....
        /*0580*/ 	.word	0x00005490
        /*0584*/ 	.word	0x00000008
        /*0588*/ 	.word	0x00000000
        /*058c*/ 	.short	0x010a
        /*058e*/ 	.byte	0x3f
	.zero		1


	//   ....[81]....
        /*0590*/ 	.word	0x000054e0
        /*0594*/ 	.word	0x00000009
        /*0598*/ 	.word	0x00000000
        /*059c*/ 	.short	0x010a
        /*059e*/ 	.byte	0x3f
	.zero		1


	//   ....[82]....
        /*05a0*/ 	.word	0x00005530
        /*05a4*/ 	.word	0x00000008
        /*05a8*/ 	.word	0x00000000
        /*05ac*/ 	.short	0x010a
        /*05ae*/ 	.byte	0x3f
	.zero		1


	//   ....[83]....
        /*05b0*/ 	.word	0x00005580
        /*05b4*/ 	.word	0x0000000b
        /*05b8*/ 	.word	0x00000000
        /*05bc*/ 	.short	0x010a
        /*05be*/ 	.byte	0x3f
	.zero		1


	//----- nvinfo : EIATTR_NUM_MBARRIERS
	.align		4
.L_35:
        /*05c0*/ 	.byte	0x03, 0x38
        /*05c2*/ 	.short	0x0026


	//----- nvinfo : EIATTR_EXIT_INSTR_OFFSETS
	.align		4
        /*05c4*/ 	.byte	0x04, 0x1c
        /*05c6*/ 	.short	(.L_37 - .L_36)


	//   ....[0]....
.L_36:
        /*05c8*/ 	.word	0x00000850


	//   ....[1]....
        /*05cc*/ 	.word	0x00001110


	//   ....[2]....
        /*05d0*/ 	.word	0x00003090


	//   ....[3]....
        /*05d4*/ 	.word	0x000036c0


	//   ....[4]....
        /*05d8*/ 	.word	0x00004e70


	//----- nvinfo : EIATTR_MAX_THREADS
	.align		4
.L_37:
        /*05dc*/ 	.byte	0x04, 0x05
        /*05de*/ 	.short	(.L_39 - .L_38)
.L_38:
        /*05e0*/ 	.word	0x00000180
        /*05e4*/ 	.word	0x00000001
        /*05e8*/ 	.word	0x00000001


	//----- nvinfo : EIATTR_CRS_STACK_SIZE
	.align		4
.L_39:
        /*05ec*/ 	.byte	0x04, 0x1e
        /*05ee*/ 	.short	(.L_41 - .L_40)
.L_40:
        /*05f0*/ 	.word	0x00000000


	//----- nvinfo : EIATTR_CBANK_PARAM_SIZE
	.align		4
.L_41:
        /*05f4*/ 	.byte	0x03, 0x19
        /*05f6*/ 	.short	0x0470


	//----- nvinfo : EIATTR_PARAM_CBANK
	.align		4
        /*05f8*/ 	.byte	0x04, 0x0a
        /*05fa*/ 	.short	(.L_43 - .L_42)
	.align		4
.L_42:
        /*05fc*/ 	.word	index@(.nv.constant0._ZN7cutlass13device_kernelINS_4gemm6kernel13GemmUniversalIN4cute5tupleIJiiiiEEENS1_10collective13CollectiveMmaINS1_34MainloopSm90TmaGmmaWarpSpecializedILi18ENS5_IJNS4_1CILi1EEESB_SB_EEENS1_35KernelTmaWarpSpecializedCooperativeEEENS5_IJNSA_ILi192EEENSA_ILi8EEENSA_ILi64EEEEEEaNS5_IJlSB_lEEEaSJ_NS4_8TiledMMAINS4_8MMA_AtomIJNS4_4SM904GMMA25MMA_64x8x32_S32S8S8_SS_TNEEEENS4_6LayoutINS5_IJNSA_ILi2EEESB_SB_EEENS5_IJSB_NSA_ILi0EEEST_EEEEENS5_IJNS4_10UnderscoreESW_SW_EEEEENS4_13SM90_TMA_LOADENS4_14ComposedLayoutINS4_7SwizzleILi2ELi4ELi3EEENS4_18smem_ptr_flag_bitsILi8EEENSQ_INS5_IJSG_SH_EEENS5_IJSH_SB_EEEEEEEvNS4_8identityESZ_S18_vS19_EENS_8epilogue10collective6detail29Sm90TmaWarpSpecializedAdapterINS1C_15DefaultEpilogueIaSJ_SJ_NS1B_6thread17LinearCombinationIaLi1EiiLNS1G_9ScaleType4KindE0ELNS_15FloatRoundStyleE2EaEENS1_15EpilogueDefaultEEEEEvvEEEEvNT_6ParamsE)
        /*0600*/ 	.short	0x0210
        /*0602*/ 	.short	0x0470


	//----- nvinfo : EIATTR_SW_WAR
	.align		4
.L_43:
        /*0604*/ 	.byte	0x04, 0x36
        /*0606*/ 	.short	(.L_45 - .L_44)
.L_44:
        /*0608*/ 	.word	0x00000008
.L_45:


//--------------------- .nv.callgraph             --------------------------
	.section	.nv.callgraph,"",@"SHT_CUDA_CALLGRAPH"
	.align	4
	.sectionentsize	8
	.align		4
        /*0000*/ 	.word	0x00000000
	.align		4
        /*0004*/ 	.word	0xffffffff
	.align		4
        /*0008*/ 	.word	index@(_ZN7cutlass13device_kernelINS_4gemm6kernel13GemmUniversalIN4cute5tupleIJiiiiEEENS1_10collective13CollectiveMmaINS1_34MainloopSm90TmaGmmaWarpSpecializedILi18ENS5_IJNS4_1CILi1EEESB_SB_EEENS1_35KernelTmaWarpSpecializedCooperativeEEENS5_IJNSA_ILi192EEENSA_ILi8EEENSA_ILi64EEEEEEaNS5_IJlSB_lEEEaSJ_NS4_8TiledMMAINS4_8MMA_AtomIJNS4_4SM904GMMA25MMA_64x8x32_S32S8S8_SS_TNEEEENS4_6LayoutINS5_IJNSA_ILi2EEESB_SB_EEENS5_IJSB_NSA_ILi0EEEST_EEEEENS5_IJNS4_10UnderscoreESW_SW_EEEEENS4_13SM90_TMA_LOADENS4_14ComposedLayoutINS4_7SwizzleILi2ELi4ELi3EEENS4_18smem_ptr_flag_bitsILi8EEENSQ_INS5_IJSG_SH_EEENS5_IJSH_SB_EEEEEEEvNS4_8identityESZ_S18_vS19_EENS_8epilogue10collective6detail29Sm90TmaWarpSpecializedAdapterINS1C_15DefaultEpilogueIaSJ_SJ_NS1B_6thread17LinearCombinationIaLi1EiiLNS1G_9ScaleType4KindE0ELNS_15FloatRoundStyleE2EaEENS1_15EpilogueDefaultEEEEEvvEEEEvNT_6ParamsE)
	.align		4
        /*000c*/ 	.word	index@(__assertfail)
	.align		4
        /*0010*/ 	.word	0x00000000
	.align		4
        /*0014*/ 	.word	0xfffffffe
	.align		4
        /*0018*/ 	.word	0x00000000
	.align		4
        /*001c*/ 	.word	0xfffffffd
	.align		4
        /*0020*/ 	.word	0x00000000
	.align		4
        /*0024*/ 	.word	0xfffffffc


//--------------------- .nv.constant4             --------------------------
	.section	.nv.constant4,"a",@progbits
	.align	8
	.align		8
.nv.constant4:
        /*0000*/ 	.dword	__assertfail
	.align		8
        /*0008*/ 	.dword	__unnamed_1
	.align		8
        /*0010*/ 	.dword	_ZN39_INTERNAL_816c3788_4_k_cu_17aa6e16_99954cuda3std3__45__cpo5beginE
	.align		8
        /*0018*/ 	.dword	_ZN39_INTERNAL_816c3788_4_k_cu_17aa6e16_99954cuda3std3__45__cpo3endE
	.align		8
        /*0020*/ 	.dword	_ZN39_INTERNAL_816c3788_4_k_cu_17aa6e16_99954cuda3std3__45__cpo6cbeginE
	.align		8
        /*0028*/ 	.dword	_ZN39_INTERNAL_816c3788_4_k_cu_17aa6e16_99954cuda3std3__45__cpo4cendE
	.align		8
        /*0030*/ 	.dword	_ZN39_INTERNAL_816c3788_4_k_cu_17aa6e16_99954cuda3std3__441_GLOBAL__N__816c3788_4_k_cu_17aa6e16_99956ignoreE
	.align		8
        /*0038*/ 	.dword	_ZN39_INTERNAL_816c3788_4_k_cu_17aa6e16_99954cuda3std3__419piecewise_constructE
	.align		8
        /*0040*/ 	.dword	_ZN39_INTERNAL_816c3788_4_k_cu_17aa6e16_99954cuda3std3__48in_placeE
	.align		8
        /*0048*/ 	.dword	_ZN39_INTERNAL_816c3788_4_k_cu_17aa6e16_99954cuda3std6ranges3__45__cpo4swapE
	.align		8
        /*0050*/ 	.dword	_ZN39_INTERNAL_816c3788_4_k_cu_17aa6e16_99954cuda3std6ranges3__45__cpo9iter_moveE
	.align		8
        /*0058*/ 	.dword	_ZN39_INTERNAL_816c3788_4_k_cu_17aa6e16_99954cute7productE
	.align		8
        /*0060*/ 	.dword	_ZN39_INTERNAL_816c3788_4_k_cu_17aa6e16_99954cute1_E
	.align		8
        /*0068*/ 	.dword	$str$22
	.align		8
        /*0070*/ 	.dword	$str$23


//--------------------- .text._ZN7cutlass13device_kernelINS_4gemm6kernel13GemmUniversalIN4cute5tupleIJiiiiEEENS1_10collective13CollectiveMmaINS1_34MainloopSm90TmaGmmaWarpSpecializedILi18ENS5_IJNS4_1CILi1EEESB_SB_EEENS1_35KernelTmaWarpSpecializedCooperativeEEENS5_IJNSA_ILi192EEENSA_ILi8EEENSA_ILi64EEEEEEaNS5_IJlSB_lEEEaSJ_NS4_8TiledMMAINS4_8MMA_AtomIJNS4_4SM904GMMA25MMA_64x8x32_S32S8S8_SS_TNEEEENS4_6LayoutINS5_IJNSA_ILi2EEESB_SB_EEENS5_IJSB_NSA_ILi0EEEST_EEEEENS5_IJNS4_10UnderscoreESW_SW_EEEEENS4_13SM90_TMA_LOADENS4_14ComposedLayoutINS4_7SwizzleILi2ELi4ELi3EEENS4_18smem_ptr_flag_bitsILi8EEENSQ_INS5_IJSG_SH_EEENS5_IJSH_SB_EEEEEEEvNS4_8identityESZ_S18_vS19_EENS_8epilogue10collective6detail29Sm90TmaWarpSpecializedAdapterINS1C_15DefaultEpilogueIaSJ_SJ_NS1B_6thread17LinearCombinationIaLi1EiiLNS1G_9ScaleType4KindE0ELNS_15FloatRoundStyleE2EaEENS1_15EpilogueDefaultEEEEEvvEEEEvNT_6ParamsE --------------------------
	.section	.text._ZN7cutlass13device_kernelINS_4gemm6kernel13GemmUniversalIN4cute5tupleIJiiiiEEENS1_10collective13CollectiveMmaINS1_34MainloopSm90TmaGmmaWarpSpecializedILi18ENS5_IJNS4_1CILi1EEESB_SB_EEENS1_35KernelTmaWarpSpecializedCooperativeEEENS5_IJNSA_ILi192EEENSA_ILi8EEENSA_ILi64EEEEEEaNS5_IJlSB_lEEEaSJ_NS4_8TiledMMAINS4_8MMA_AtomIJNS4_4SM904GMMA25MMA_64x8x32_S32S8S8_SS_TNEEEENS4_6LayoutINS5_IJNSA_ILi2EEESB_SB_EEENS5_IJSB_NSA_ILi0EEEST_EEEEENS5_IJNS4_10UnderscoreESW_SW_EEEEENS4_13SM90_TMA_LOADENS4_14ComposedLayoutINS4_7SwizzleILi2ELi4ELi3EEENS4_18smem_ptr_flag_bitsILi8EEENSQ_INS5_IJSG_SH_EEENS5_IJSH_SB_EEEEEEEvNS4_8identityESZ_S18_vS19_EENS_8epilogue10collective6detail29Sm90TmaWarpSpecializedAdapterINS1C_15DefaultEpilogueIaSJ_SJ_NS1B_6thread17LinearCombinationIaLi1EiiLNS1G_9ScaleType4KindE0ELNS_15FloatRoundStyleE2EaEENS1_15EpilogueDefaultEEEEEvvEEEEvNT_6ParamsE,"ax",@progbits
	.align	128
.text._ZN7cutlass13device_kernelINS_4gemm6kernel13GemmUniversalIN4cute5tupleIJiiiiEEENS1_10collective13CollectiveMmaINS1_34MainloopSm90TmaGmmaWarpSpecializedILi18ENS5_IJNS4_1CILi1EEESB_SB_EEENS1_35KernelTmaWarpSpecializedCooperativeEEENS5_IJNSA_ILi192EEENSA_ILi8EEENSA_ILi64EEEEEEaNS5_IJlSB_lEEEaSJ_NS4_8TiledMMAINS4_8MMA_AtomIJNS4_4SM904GMMA25MMA_64x8x32_S32S8S8_SS_TNEEEENS4_6LayoutINS5_IJNSA_ILi2EEESB_SB_EEENS5_IJSB_NSA_ILi0EEEST_EEEEENS5_IJNS4_10UnderscoreESW_SW_EEEEENS4_13SM90_TMA_LOADENS4_14ComposedLayoutINS4_7SwizzleILi2ELi4ELi3EEENS4_18smem_ptr_flag_bitsILi8EEENSQ_INS5_IJSG_SH_EEENS5_IJSH_SB_EEEEEEEvNS4_8identityESZ_S18_vS19_EENS_8epilogue10collective6detail29Sm90TmaWarpSpecializedAdapterINS1C_15DefaultEpilogueIaSJ_SJ_NS1B_6thread17LinearCombinationIaLi1EiiLNS1G_9ScaleType4KindE0ELNS_15FloatRoundStyleE2EaEENS1_15EpilogueDefaultEEEEEvvEEEEvNT_6ParamsE:
        .type           _ZN7cutlass13device_kernelINS_4gemm6kernel13GemmUniversalIN4cute5tupleIJiiiiEEENS1_10collective13CollectiveMmaINS1_34MainloopSm90TmaGmmaWarpSpecializedILi18ENS5_IJNS4_1CILi1EEESB_SB_EEENS1_35KernelTmaWarpSpecializedCooperativeEEENS5_IJNSA_ILi192EEENSA_ILi8EEENSA_ILi64EEEEEEaNS5_IJlSB_lEEEaSJ_NS4_8TiledMMAINS4_8MMA_AtomIJNS4_4SM904GMMA25MMA_64x8x32_S32S8S8_SS_TNEEEENS4_6LayoutINS5_IJNSA_ILi2EEESB_SB_EEENS5_IJSB_NSA_ILi0EEEST_EEEEENS5_IJNS4_10UnderscoreESW_SW_EEEEENS4_13SM90_TMA_LOADENS4_14ComposedLayoutINS4_7SwizzleILi2ELi4ELi3EEENS4_18smem_ptr_flag_bitsILi8EEENSQ_INS5_IJSG_SH_EEENS5_IJSH_SB_EEEEEEEvNS4_8identityESZ_S18_vS19_EENS_8epilogue10collective6detail29Sm90TmaWarpSpecializedAdapterINS1C_15DefaultEpilogueIaSJ_SJ_NS1B_6thread17LinearCombinationIaLi1EiiLNS1G_9ScaleType4KindE0ELNS_15FloatRoundStyleE2EaEENS1_15EpilogueDefaultEEEEEvvEEEEvNT_6ParamsE,@function
        .size           _ZN7cutlass13device_kernelINS_4gemm6kernel13GemmUniversalIN4cute5tupleIJiiiiEEENS1_10collective13CollectiveMmaINS1_34MainloopSm90TmaGmmaWarpSpecializedILi18ENS5_IJNS4_1CILi1EEESB_SB_EEENS1_35KernelTmaWarpSpecializedCooperativeEEENS5_IJNSA_ILi192EEENSA_ILi8EEENSA_ILi64EEEEEEaNS5_IJlSB_lEEEaSJ_NS4_8TiledMMAINS4_8MMA_AtomIJNS4_4SM904GMMA25MMA_64x8x32_S32S8S8_SS_TNEEEENS4_6LayoutINS5_IJNSA_ILi2EEESB_SB_EEENS5_IJSB_NSA_ILi0EEEST_EEEEENS5_IJNS4_10UnderscoreESW_SW_EEEEENS4_13SM90_TMA_LOADENS4_14ComposedLayoutINS4_7SwizzleILi2ELi4ELi3EEENS4_18smem_ptr_flag_bitsILi8EEENSQ_INS5_IJSG_SH_EEENS5_IJSH_SB_EEEEEEEvNS4_8identityESZ_S18_vS19_EENS_8epilogue10collective6detail29Sm90TmaWarpSpecializedAdapterINS1C_15DefaultEpilogueIaSJ_SJ_NS1B_6thread17LinearCombinationIaLi1EiiLNS1G_9ScaleType4KindE0ELNS_15FloatRoundStyleE2EaEENS1_15EpilogueDefaultEEEEEvvEEEEvNT_6ParamsE,(.L_x_113 - _ZN7cutlass13device_kernelINS_4gemm6kernel13GemmUniversalIN4cute5tupleIJiiiiEEENS1_10collective13CollectiveMmaINS1_34MainloopSm90TmaGmmaWarpSpecializedILi18ENS5_IJNS4_1CILi1EEESB_SB_EEENS1_35KernelTmaWarpSpecializedCooperativeEEENS5_IJNSA_ILi192EEENSA_ILi8EEENSA_ILi64EEEEEEaNS5_IJlSB_lEEEaSJ_NS4_8TiledMMAINS4_8MMA_AtomIJNS4_4SM904GMMA25MMA_64x8x32_S32S8S8_SS_TNEEEENS4_6LayoutINS5_IJNSA_ILi2EEESB_SB_EEENS5_IJSB_NSA_ILi0EEEST_EEEEENS5_IJNS4_10UnderscoreESW_SW_EEEEENS4_13SM90_TMA_LOADENS4_14ComposedLayoutINS4_7SwizzleILi2ELi4ELi3EEENS4_18smem_ptr_flag_bitsILi8EEENSQ_INS5_IJSG_SH_EEENS5_IJSH_SB_EEEEEEEvNS4_8identityESZ_S18_vS19_EENS_8epilogue10collective6detail29Sm90TmaWarpSpecializedAdapterINS1C_15DefaultEpilogueIaSJ_SJ_NS1B_6thread17LinearCombinationIaLi1EiiLNS1G_9ScaleType4KindE0ELNS_15FloatRoundStyleE2EaEENS1_15EpilogueDefaultEEEEEvvEEEEvNT_6ParamsE)
        .other          _ZN7cutlass13device_kernelINS_4gemm6kernel13GemmUniversalIN4cute5tupleIJiiiiEEENS1_10collective13CollectiveMmaINS1_34MainloopSm90TmaGmmaWarpSpecializedILi18ENS5_IJNS4_1CILi1EEESB_SB_EEENS1_35KernelTmaWarpSpecializedCooperativeEEENS5_IJNSA_ILi192EEENSA_ILi8EEENSA_ILi64EEEEEEaNS5_IJlSB_lEEEaSJ_NS4_8TiledMMAINS4_8MMA_AtomIJNS4_4SM904GMMA25MMA_64x8x32_S32S8S8_SS_TNEEEENS4_6LayoutINS5_IJNSA_ILi2EEESB_SB_EEENS5_IJSB_NSA_ILi0EEEST_EEEEENS5_IJNS4_10UnderscoreESW_SW_EEEEENS4_13SM90_TMA_LOADENS4_14ComposedLayoutINS4_7SwizzleILi2ELi4ELi3EEENS4_18smem_ptr_flag_bitsILi8EEENSQ_INS5_IJSG_SH_EEENS5_IJSH_SB_EEEEEEEvNS4_8identityESZ_S18_vS19_EENS_8epilogue10collective6detail29Sm90TmaWarpSpecializedAdapterINS1C_15DefaultEpilogueIaSJ_SJ_NS1B_6thread17LinearCombinationIaLi1EiiLNS1G_9ScaleType4KindE0ELNS_15FloatRoundStyleE2EaEENS1_15EpilogueDefaultEEEEEvvEEEEvNT_6ParamsE,@"STO_CUDA_ENTRY STV_DEFAULT"
_ZN7cutlass13device_kernelINS_4gemm6kernel13GemmUniversalIN4cute5tupleIJiiiiEEENS1_10collective13CollectiveMmaINS1_34MainloopSm90TmaGmmaWarpSpecializedILi18ENS5_IJNS4_1CILi1EEESB_SB_EEENS1_35KernelTmaWarpSpecializedCooperativeEEENS5_IJNSA_ILi192EEENSA_ILi8EEENSA_ILi64EEEEEEaNS5_IJlSB_lEEEaSJ_NS4_8TiledMMAINS4_8MMA_AtomIJNS4_4SM904GMMA25MMA_64x8x32_S32S8S8_SS_TNEEEENS4_6LayoutINS5_IJNSA_ILi2EEESB_SB_EEENS5_IJSB_NSA_ILi0EEEST_EEEEENS5_IJNS4_10UnderscoreESW_SW_EEEEENS4_13SM90_TMA_LOADENS4_14ComposedLayoutINS4_7SwizzleILi2ELi4ELi3EEENS4_18smem_ptr_flag_bitsILi8EEENSQ_INS5_IJSG_SH_EEENS5_IJSH_SB_EEEEEEEvNS4_8identityESZ_S18_vS19_EENS_8epilogue10collective6detail29Sm90TmaWarpSpecializedAdapterINS1C_15DefaultEpilogueIaSJ_SJ_NS1B_6thread17LinearCombinationIaLi1EiiLNS1G_9ScaleType4KindE0ELNS_15FloatRoundStyleE2EaEENS1_15EpilogueDefaultEEEEEvvEEEEvNT_6ParamsE:
[----:B------:R-:W0:Y:S01]  /*0000*/  LDC R1, c[0x0][0x28] ;  /* 0x00000a00ff017b82 */ /* 0x000e220000000800 */
[----:B------:R-:W1:Y:S01]  /*0010*/  S2R R2, SR_TID.X ;  /* 0x0000000000027919 */ /* 0x000e620000002100 */
[----:B------:R-:W-:Y:S01]  /*0020*/  ELECT P0, URZ, PT ;  /* 0x00000000003f782f */ /* 0x000fe20003800000 */
[----:B------:R-:W-:Y:S01]  /*0030*/  BSSY B0, `(.L_x_0) ;  /* 0x000000f000007945 */ /* 0x000fe20003800000 */
[--C-:B-1----:R-:W-:Y:S02]  /*0040*/  SHF.R.U32.HI R0, RZ, 0x5, R2.reuse ;  /* 0x00000005ff007819 */ /* 0x102fe40000011602 */
[----:B------:R-:W-:-:S03]  /*0050*/  SHF.R.U32.HI R7, RZ, 0x7, R2 ;  /* 0x00000007ff077819 */ /* 0x000fc60000011602 */
[----:B------:R-:W1:Y:S04]  /*0060*/  SHFL.IDX PT, R3, R0, RZ, 0x1f ;  /* 0x00001fff00037589 */ /* 0x000e6800000e0000 */
[----:B------:R2:W3:Y:S01]  /*0070*/  SHFL.IDX PT, R10, R7, RZ, 0x1f ;  /* 0x00001fff070a7589 */ /* 0x0004e200000e0000 */
[----:B-1----:R-:W-:-:S13]  /*0080*/  ISETP.NE.OR P0, PT, R3, RZ, !P0 ;  /* 0x000000ff0300720c */ /* 0x002fda0004705670 */
[----:B0-23--:R-:W-:Y:S05]  /*0090*/  @P0 BRA `(.L_x_1) ;  /* 0x0000000000200947 */ /* 0x00dfea0003800000 */
[----:B------:R-:W-:Y:S02]  /*00a0*/  ULDC.64 UR4, c[0x0][0x198] ;  /* 0x0000660000047ab9 */ /* 0x000fe40000000a00 */
[----:B------:R-:W-:Y:S02]  /*00b0*/  UIADD3 UR6, UP0, UR4, 0xf0, URZ ;  /* 0x000000f004067890 */ /* 0x000fe4000ff1e03f */
[----:B------:R-:W-:Y:S02]  /*00c0*/  UIADD3 UR4, UP1, UR4, 0x1f0, URZ ;  /* 0x000001f004047890 */ /* 0x000fe4000ff3e03f */
[----:B------:R-:W-:Y:S02]  /*00d0*/  UIADD3.X UR7, URZ, UR5, URZ, UP0, !UPT ;  /* 0x000000053f077290 */ /* 0x000fe400087fe43f */
[----:B------:R-:W-:-:S07]  /*00e0*/  UIADD3.X UR5, URZ, UR5, URZ, UP1, !UPT ;  /* 0x000000053f057290 */ /* 0x000fce0008ffe43f */
[----:B------:R0:W-:Y:S02]  /*00f0*/  UTMACCTL.PF [UR6] ;  /* 0x00000000060079b9 */ /* 0x0001e40008040000 */
[----:B------:R0:W-:Y:S02]  /*0100*/  UTMACCTL.PF [UR4] ;  /* 0x00000000040079b9 */ /* 0x0001e40008040000 */
[----:B0-----:R-:W-:Y:S01]  /*0110*/  NOP ;  /* 0x0000000000007918 */ /* 0x001fe20000000000 */
.L_x_1:
[----:B------:R-:W-:Y:S05]  /*0120*/  BSYNC B0 ;  /* 0x0000000000007941 */ /* 0x000fea0003800000 */
.L_x_0:
[----:B------:R-:W0:Y:S02]  /*0130*/  SHFL.IDX PT, R4, R0, RZ, 0x1f ;  /* 0x00001fff00047589 */ /* 0x000e2400000e0000 */
[----:B0-----:R-:W-:-:S13]  /*0140*/  ISETP.NE.AND P0, PT, R4, RZ, PT ;  /* 0x000000ff0400720c */ /* 0x001fda0003f05270 */
[----:B------:R-:W-:Y:S05]  /*0150*/  @P0 BRA `(.L_x_2) ;  /* 0x0000000000d40947 */ /* 0x000fea0003800000 */
[----:B------:R-:W-:Y:S01]  /*0160*/  ELECT P0, URZ, PT ;  /* 0x00000000003f782f */ /* 0x000fe20003800000 */
[----:B------:R-:W-:-:S12]  /*0170*/  BSSY B0, `(.L_x_2) ;  /* 0x0000033000007945 */ /* 0x000fd80003800000 */
[----:B------:R-:W-:Y:S05]  /*0180*/  @!P0 BRA `(.L_x_3) ;  /* 0x0000000000c48947 */ /* 0x000fea0003800000 */
[----:B------:R-:W0:Y:S01]  /*0190*/  S2UR UR8, SR_CgaCtaId ;  /* 0x00000000000879c3 */ /* 0x000e220000008800 */
[----:B------:R-:W-:Y:S01]  /*01a0*/  UMOV UR4, 0x400 ;  /* 0x0000040000047882 */ /* 0x000fe20000000000 */
[----:B------:R-:W-:Y:S01]  /*01b0*/  UMOV UR5, 0x1 ;  /* 0x0000000100057882 */ /* 0x000fe20000000000 */
[----:B------:R-:W-:Y:S02]  /*01c0*/  UMOV UR6, 0x100 ;  /* 0x0000010000067882 */ /* 0x000fe40000000000 */
[----:B------:R-:W-:-:S04]  /*01d0*/  UIADD3 UR6, -UR6, 0x100000, URZ ;  /* 0x0010000006067890 */ /* 0x000fc8000fffe13f */
[----:B------:R-:W-:Y:S02]  /*01e0*/  USHF.L.U32 UR7, UR6, 0xb, URZ ;  /* 0x0000000b06077899 */ /* 0x000fe4000800063f */
[----:B------:R-:W-:Y:S02]  /*01f0*/  USHF.L.U32 UR6, UR6, 0x1, URZ ;  /* 0x0000000106067899 */ /* 0x000fe4000800063f */
[----:B0-----:R-:W-:Y:S02]  /*0200*/  ULEA UR8, UR8, UR4, 0x18 ;  /* 0x0000000408087291 */ /* 0x001fe4000f8ec03f */
[----:B------:R-:W-:-:S04]  /*0210*/  UIADD3 UR4, -UR5, 0x100000, URZ ;  /* 0x0010000005047890 */ /* 0x000fc8000fffe13f */
[----:B------:R-:W-:Y:S02]  /*0220*/  USHF.L.U32 UR5, UR4, 0xb, URZ ;  /* 0x0000000b04057899 */ /* 0x000fe4000800063f */
[----:B------:R-:W-:Y:S01]  /*0230*/  USHF.L.U32 UR4, UR4, 0x1, URZ ;  /* 0x0000000104047899 */ /* 0x000fe2000800063f */
[----:B------:R-:W0:Y:S11]  /*0240*/  FENCE.VIEW.ASYNC.S ;  /* 0x00000000000073c6 */ /* 0x000e360000000000 */
[----:B0-----:R0:W1:Y:S01]  /*0250*/  SYNCS.EXCH.64 URZ, [UR8], UR4 ;  /* 0x00000004083f75b2 */ /* 0x0010620008000100 */
[----:B------:R0:W2:Y:S01]  /*0260*/  SYNCS.EXCH.64 URZ, [UR8+0x90], UR6 ;  /* 0x00009006083f75b2 */ /* 0x0000a20008000100 */
[----:B------:R0:W3:Y:S01]  /*0270*/  SYNCS.EXCH.64 URZ, [UR8+0x8], UR4 ;  /* 0x00000804083f75b2 */ /* 0x0000e20008000100 */
[----:B------:R0:W4:Y:S01]  /*0280*/  SYNCS.EXCH.64 URZ, [UR8+0x98], UR6 ;  /* 0x00009806083f75b2 */ /* 0x0001220008000100 */
[----:B------:R0:W0:Y:S01]  /*0290*/  SYNCS.EXCH.64 URZ, [UR8+0x10], UR4 ;  /* 0x00001004083f75b2 */ /* 0x0000220008000100 */
        /* <DEDUP_REMOVED lines=31> */
[----:B-1234-:R-:W-:Y:S01]  /*0490*/  NOP ;  /* 0x0000000000007918 */ /* 0x01efe20000000000 */
.L_x_3:
[----:B0-----:R-:W-:Y:S05]  /*04a0*/  BSYNC B0 ;  /* 0x0000000000007941 */ /* 0x001fea0003800000 */
.L_x_2:
[----:B------:R-:W0:Y:S01]  /*04b0*/  SHFL.IDX PT, R0, R0, RZ, 0x1f ;  /* 0x00001fff00007589 */ /* 0x000e2200000e0000 */
[----:B------:R-:W-:Y:S01]  /*04c0*/  ELECT P0, URZ, PT ;  /* 0x00000000003f782f */ /* 0x000fe20003800000 */
[----:B------:R-:W1:Y:S01]  /*04d0*/  LDC R19, c[0x0][0x65c] ;  /* 0x00019700ff137b82 */ /* 0x000e620000000800 */
[----:B------:R-:W-:Y:S01]  /*04e0*/  UMOV UR4, 0x20 ;  /* 0x0000002000047882 */ /* 0x000fe20000000000 */
[----:B------:R-:W2:Y:S01]  /*04f0*/  S2R R6, SR_CTAID.Y ;  /* 0x0000000000067919 */ /* 0x000ea20000002600 */
[----:B------:R-:W-:Y:S01]  /*0500*/  NOP ;  /* 0x0000000000007918 */ /* 0x000fe20000000000 */
[----:B------:R-:W-:Y:S01]  /*0510*/  ISETP.NE.AND P2, PT, R10, RZ, PT ;  /* 0x000000ff0a00720c */ /* 0x000fe20003f45270 */
[----:B------:R-:W-:Y:S01]  /*0520*/  NOP ;  /* 0x0000000000007918 */ /* 0x000fe20000000000 */
[----:B------:R-:W3:Y:S01]  /*0530*/  S2R R4, SR_CTAID.X ;  /* 0x0000000000047919 */ /* 0x000ee20000002500 */
[----:B------:R-:W-:Y:S01]  /*0540*/  IMAD.MOV.U32 R5, RZ, RZ, RZ ;  /* 0x000000ffff057224 */ /* 0x000fe200078e00ff */
[----:B0-----:R-:W-:-:S02]  /*0550*/  ISETP.NE.OR P0, PT, R0, RZ, !P0 ;  /* 0x000000ff0000720c */ /* 0x001fc40004705670 */
[----:B-1----:R-:W-:-:S04]  /*0560*/  ISETP.NE.AND P3, PT, R19, 0x1, PT ;  /* 0x000000011300780c */ /* 0x002fc80003f65270 */
[----:B------:R-:W-:Y:S02]  /*0570*/  P2R R0, PR, RZ, 0x8 ;  /* 0x00000008ff007803 */ /* 0x000fe40000000000 */
[----:B------:R-:W-:-:S04]  /*0580*/  SHF.R.S32.HI R0, RZ, 0x1f, R3 ;  /* 0x0000001fff007819 */ /* 0x000fc80000011403 */
[----:B------:R-:W-:Y:S01]  /*0590*/  LEA.HI R0, R0, R3, RZ, 0x2 ;  /* 0x0000000300007211 */ /* 0x000fe200078f10ff */
[----:B------:R-:W-:Y:S01]  /*05a0*/  VOTEU.ALL UP0, P0 ;  /* 0x00000000003f7886 */ /* 0x000fe20000000000 */
[----:B------:R-:W-:Y:S01]  /*05b0*/  VOTEU.ALL UP1, P0 ;  /* 0x00000000003f7886 */ /* 0x000fe20000020000 */
[----:B------:R-:W3:Y:S01]  /*05c0*/  @P3 LDC R17, c[0x0][0x10] ;  /* 0x00000400ff113b82 */ /* 0x000ee20000000800 */
[----:B------:R-:W-:Y:S01]  /*05d0*/  LOP3.LUT R0, R0, 0xfffffffc, RZ, 0xc0, !PT ;  /* 0xfffffffc00007812 */ /* 0x000fe200078ec0ff */
[----:B--2---:R-:W-:Y:S01]  /*05e0*/  @P3 IMAD.MOV.U32 R8, RZ, RZ, R6 ;  /* 0x000000ffff083224 */ /* 0x004fe200078e0006 */
[----:B------:R-:W-:Y:S01]  /*05f0*/  @!UP0 UMOV UR6, 0x400 ;  /* 0x0000040000068882 */ /* 0x000fe20000000000 */
[----:B------:R-:W-:-:S04]  /*0600*/  @!UP0 UIADD3 UR4, -UR4, 0x100000, URZ ;  /* 0x0010000004048890 */ /* 0x000fc8000fffe13f */
[----:B------:R-:W-:Y:S02]  /*0610*/  @!UP0 USHF.L.U32 UR5, UR4, 0xb, URZ ;  /* 0x0000000b04058899 */ /* 0x000fe4000800063f */
[----:B------:R-:W-:Y:S01]  /*0620*/  @!UP0 USHF.L.U32 UR4, UR4, 0x1, URZ ;  /* 0x0000000104048899 */ /* 0x000fe2000800063f */
[----:B------:R-:W-:Y:S02]  /*0630*/  @P3 IMAD.MOV.U32 R9, RZ, RZ, RZ ;  /* 0x000000ffff093224 */ /* 0x000fe400078e00ff */
[----:B------:R-:W-:Y:S01]  /*0640*/  IMAD.IADD R0, R3, 0x1, -R0 ;  /* 0x0000000103007824 */ /* 0x000fe200078e0a00 */
[----:B------:R-:W0:Y:S01]  /*0650*/  @!UP0 S2UR UR7, SR_CgaCtaId ;  /* 0x00000000000789c3 */ /* 0x000e220000008800 */
[----:B------:R-:W-:-:S03]  /*0660*/  @P3 IMAD.MOV.U32 R3, RZ, RZ, RZ ;  /* 0x000000ffff033224 */ /* 0x000fc600078e00ff */
[----:B------:R-:W-:-:S04]  /*0670*/  ISETP.NE.AND P1, PT, R0, 0x3, PT ;  /* 0x000000030000780c */ /* 0x000fc80003f25270 */
[----:B------:R-:W1:Y:S01]  /*0680*/  @!P3 LDC R11, c[0x0][0xc] ;  /* 0x00000300ff0bbb82 */ /* 0x000e620000000800 */
[----:B---3--:R-:W-:-:S04]  /*0690*/  @P3 IMAD.WIDE.U32 R16, R4, R17, R8 ;  /* 0x0000001104103225 */ /* 0x008fc800078e0008 */
[----:B------:R-:W-:Y:S01]  /*06a0*/  @P3 IMAD.IADD R17, R17, 0x1, R3 ;  /* 0x0000000111113824 */ /* 0x000fe200078e0203 */
[----:B------:R-:W-:Y:S01]  /*06b0*/  LOP3.LUT R3, R2, 0x7f, RZ, 0xc0, !PT ;  /* 0x0000007f02037812 */ /* 0x000fe200078ec0ff */
[----:B0-----:R-:W-:Y:S01]  /*06c0*/  @!UP0 ULEA UR8, UR7, UR6, 0x18 ;  /* 0x0000000607088291 */ /* 0x001fe2000f8ec03f */
[----:B------:R-:W-:Y:S02]  /*06d0*/  VOTEU.ALL UP0, P0 ;  /* 0x00000000003f7886 */ /* 0x000fe40000000000 */
[----:B------:R-:W-:Y:S01]  /*06e0*/  ULDC UR6, c[0x0][0xc] ;  /* 0x0000030000067ab9 */ /* 0x000fe20000000800 */
[----:B------:R-:W-:Y:S01]  /*06f0*/  ISETP.EQ.OR P0, PT, R0, RZ, !P1 ;  /* 0x000000ff0000720c */ /* 0x000fe20004f02670 */
[----:B------:R-:W-:-:S03]  /*0700*/  ULDC UR7, c[0x0][0x10] ;  /* 0x0000040000077ab9 */ /* 0x000fc60000000800 */
[C---:B------:R-:W-:Y:S01]  /*0710*/  ISETP.EQ.AND P0, PT, R10.reuse, RZ, P0 ;  /* 0x000000ff0a00720c */ /* 0x040fe20000702270 */
[----:B------:R-:W-:Y:S02]  /*0720*/  VIADD R10, R10, 0xffffffff ;  /* 0xffffffff0a0a7836 */ /* 0x000fe40000000000 */
[----:B-1----:R-:W-:Y:S01]  /*0730*/  @!P3 IMAD.WIDE.U32 R8, R11, R6, R4 ;  /* 0x000000060b08b225 */ /* 0x002fe200078e0004 */
[----:B------:R-:W0:Y:S02]  /*0740*/  FENCE.VIEW.ASYNC.S ;  /* 0x00000000000073c6 */ /* 0x000e240000000000 */
[----:B0-----:R-:W0:Y:S01]  /*0750*/  @!UP0 SYNCS.EXCH.64 URZ, [UR8+0x130], UR4 ;  /* 0x00013004083f85b2 */ /* 0x001e220008000100 */
[----:B------:R-:W-:Y:S02]  /*0760*/  SEL R18, RZ, 0x1, !P0 ;  /* 0x00000001ff127807 */ /* 0x000fe40004000000 */
[----:B------:R-:W-:Y:S01]  /*0770*/  ISETP.GE.U32.AND P1, PT, R10, 0x2, PT ;  /* 0x000000020a00780c */ /* 0x000fe20003f26070 */
[----:B------:R-:W-:-:S02]  /*0780*/  @!P3 IMAD.MOV.U32 R16, RZ, RZ, R8 ;  /* 0x000000ffff10b224 */ /* 0x000fc400078e0008 */
[----:B------:R-:W-:Y:S01]  /*0790*/  @!P3 IMAD.MOV.U32 R17, RZ, RZ, R9 ;  /* 0x000000ffff11b224 */ /* 0x000fe200078e0009 */
[----:B------:R-:W-:Y:S01]  /*07a0*/  SEL R18, R18, 0x2, P1 ;  /* 0x0000000212127807 */ /* 0x000fe20000800000 */
[----:B------:R1:W0:Y:S01]  /*07b0*/  @!UP1 SYNCS.EXCH.64 URZ, [UR8+0x138], UR4 ;  /* 0x00013804083f95b2 */ /* 0x0002220008000100 */
[----:B------:R-:W-:Y:S01]  /*07c0*/  NOP ;  /* 0x0000000000007918 */ /* 0x000fe20000000000 */
[----:B-1----:R-:W-:-:S03]  /*07d0*/  UIMAD.WIDE.U32 UR4, UR6, UR7, URZ ;  /* 0x00000007060472a5 */ /* 0x002fc6000f8e003f */
[----:B------:R-:W-:Y:S02]  /*07e0*/  ULDC UR6, c[0x0][0x14] ;  /* 0x0000050000067ab9 */ /* 0x000fe40000000800 */
[----:B------:R-:W-:Y:S02]  /*07f0*/  UIMAD.WIDE.U32 UR36, UR4, UR6, URZ ;  /* 0x00000006042472a5 */ /* 0x000fe4000f8e003f */
[----:B------:R-:W-:-:S04]  /*0800*/  UIMAD UR42, UR5, UR6, URZ ;  /* 0x00000006052a72a4 */ /* 0x000fc8000f8e023f */
[----:B------:R-:W-:Y:S01]  /*0810*/  UIADD3 UR42, UR37, UR42, URZ ;  /* 0x0000002a252a7290 */ /* 0x000fe2000fffe03f */
[----:B0-----:R-:W-:Y:S06]  /*0820*/  BAR.SYNC.DEFER_BLOCKING 0x0 ;  /* 0x0000000000007b1d */ /* 0x001fec0000010000 */
[----:B------:R-:W-:Y:S05]  /*0830*/  @!P2 BRA `(.L_x_4) ;  /* 0x000000280018a947 */ /* 0x000fea0003800000 */
[----:B------:R-:W-:-:S13]  /*0840*/  ISETP.GT.U32.AND P0, PT, R10, 0x1, PT ;  /* 0x000000010a00780c */ /* 0x000fda0003f04070 */
[----:B------:R-:W-:Y:S05]  /*0850*/  @P0 EXIT ;  /* 0x000000000000094d */ /* 0x000fea0003800000 */
[----:B------:R-:W-:Y:S01]  /*0860*/  ULDC.64 UR4, c[0x0][0x650] ;  /* 0x0001940000047ab9 */ /* 0x000fe20000000a00 */
[----:B------:R-:W-:Y:S01]  /*0870*/  PRMT R0, RZ, 0x7610, R0 ;  /* 0x00007610ff007816 */ /* 0x000fe20000000000 */
[----:B------:R-:W-:Y:S01]  /*0880*/  IMAD.MOV.U32 R41, RZ, RZ, -0x1 ;  /* 0xffffffffff297424 */ /* 0x000fe200078e00ff */
[----:B------:R-:W-:Y:S01]  /*0890*/  ISETP.GE.U32.AND P0, PT, R16, UR4, PT ;  /* 0x0000000410007c0c */ /* 0x000fe2000bf06070 */
[----:B------:R-:W-:Y:S02]  /*08a0*/  IMAD.MOV.U32 R43, RZ, RZ, -0x1 ;  /* 0xffffffffff2b7424 */ /* 0x000fe400078e00ff */
[----:B------:R-:W-:Y:S01]  /*08b0*/  IMAD.MOV.U32 R45, RZ, RZ, -0x1 ;  /* 0xffffffffff2d7424 */ /* 0x000fe200078e00ff */
[----:B------:R-:W-:-:S13]  /*08c0*/  ISETP.GE.U32.AND.EX P0, PT, R17, UR5, PT, P0 ;  /* 0x0000000511007c0c */ /* 0x000fda000bf06100 */
[----:B------:R-:W-:Y:S05]  /*08d0*/  @P0 BRA `(.L_x_5) ;  /* 0x0000000400540947 */ /* 0x000fea0003800000 */
[----:B------:R-:W0:Y:S01]  /*08e0*/  LDC.64 R20, c[0x0][0x628] ;  /* 0x00018a00ff147b82 */ /* 0x000e220000000a00 */
[----:B------:R-:W-:Y:S02]  /*08f0*/  IMAD.MOV.U32 R8, RZ, RZ, R16 ;  /* 0x000000ffff087224 */ /* 0x000fe400078e0010 */
[----:B------:R-:W-:-:S05]  /*0900*/  IMAD.MOV.U32 R9, RZ, RZ, R17 ;  /* 0x000000ffff097224 */ /* 0x000fca00078e0011 */
[----:B------:R-:W1:Y:S08]  /*0910*/  LDC R0, c[0x0][0x630] ;  /* 0x00018c00ff007b82 */ /* 0x000e700000000800 */
[----:B------:R-:W2:Y:S01]  /*0920*/  LDC.64 R22, c[0x0][0x620] ;  /* 0x00018800ff167b82 */ /* 0x000ea20000000a00 */
[----:B0-----:R-:W-:-:S04]  /*0930*/  ISETP.NE.U32.AND P0, PT, R20, RZ, PT ;  /* 0x000000ff1400720c */ /* 0x001fc80003f05070 */
[----:B------:R-:W-:-:S13]  /*0940*/  ISETP.NE.AND.EX P0, PT, R21, RZ, PT, P0 ;  /* 0x000000ff1500720c */ /* 0x000fda0003f05300 */
[----:B-12---:R-:W-:Y:S05]  /*0950*/  @!P0 BRA `(.L_x_6) ;  /* 0x0000000000288947 */ /* 0x006fea0003800000 */
[----:B------:R-:W0:Y:S02]  /*0960*/  LDC R13, c[0x0][0x634] ;  /* 0x00018d00ff0d7b82 */ /* 0x000e240000000800 */
[----:B0-----:R-:W-:-:S05]  /*0970*/  IADD3 R13, P0, R16, R13, RZ ;  /* 0x0000000d100d7210 */ /* 0x001fca0007f1e0ff */
[----:B------:R-:W-:-:S04]  /*0980*/  IMAD.X R15, RZ, RZ, R17, P0 ;  /* 0x000000ffff0f7224 */ /* 0x000fc800000e0611 */
[----:B------:R-:W-:-:S04]  /*0990*/  IMAD.WIDE.U32 R8, R15, R20, RZ ;  /* 0x000000140f087225 */ /* 0x000fc800078e00ff */
[----:B------:R-:W-:-:S04]  /*09a0*/  IMAD.WIDE.U32 R10, P0, R13, R21, R8 ;  /* 0x000000150d0a7225 */ /* 0x000fc80007800008 */
[----:B------:R-:W-:-:S04]  /*09b0*/  IMAD.WIDE.U32 R8, R13, R20, RZ ;  /* 0x000000140d087225 */ /* 0x000fc800078e00ff */
[----:B------:R-:W-:Y:S01]  /*09c0*/  IMAD.X R13, RZ, RZ, RZ, P0 ;  /* 0x000000ffff0d7224 */ /* 0x000fe200000e06ff */
[----:B------:R-:W-:Y:S01]  /*09d0*/  IADD3 RZ, P0, R9, R10, RZ ;  /* 0x0000000a09ff7210 */ /* 0x000fe20007f1e0ff */
[----:B------:R-:W-:-:S04]  /*09e0*/  IMAD.MOV.U32 R12, RZ, RZ, R11 ;  /* 0x000000ffff0c7224 */ /* 0x000fc800078e000b */
[----:B------:R-:W-:-:S08]  /*09f0*/  IMAD.WIDE.U32.X R8, R15, R21, R12, P0 ;  /* 0x000000150f087225 */ /* 0x000fd000000e040c */
.L_x_6:
[-CC-:B------:R-:W-:Y:S01]  /*0a00*/  SHF.R.U64 R45, R8, R0.reuse, R9.reuse ;  /* 0x00000000082d7219 */ /* 0x180fe20000001209 */
[----:B------:R-:W0:Y:S01]  /*0a10*/  LDC R12, c[0x0][0x618] ;  /* 0x00018600ff0c7b82 */ /* 0x000e220000000800 */
[----:B------:R-:W-:Y:S01]  /*0a20*/  SHF.R.U32.HI R5, RZ, R0, R9 ;  /* 0x00000000ff057219 */ /* 0x000fe20000011609 */
[----:B------:R-:W-:Y:S01]  /*0a30*/  ULDC UR4, c[0x0][0x150] ;  /* 0x0000540000047ab9 */ /* 0x000fe20000000800 */
[----:B------:R-:W-:Y:S02]  /*0a40*/  IADD3 R11, P0, RZ, -R45, RZ ;  /* 0x8000002dff0b7210 */ /* 0x000fe40007f1e0ff */
[----:B------:R-:W-:-:S03]  /*0a50*/  I2FP.F32.U32 R0, R4 ;  /* 0x0000000400007245 */ /* 0x000fc60000201000 */
[----:B------:R-:W1:Y:S01]  /*0a60*/  LDC.64 R24, c[0x0][0x640] ;  /* 0x00019000ff187b82 */ /* 0x000e620000000a00 */
[----:B------:R-:W-:Y:S02]  /*0a70*/  IMAD.X R13, RZ, RZ, ~R5, P0 ;  /* 0x000000ffff0d7224 */ /* 0x000fe400000e0e05 */
[----:B------:R-:W-:Y:S01]  /*0a80*/  FMUL R0, R0, UR4 ;  /* 0x0000000400007c20 */ /* 0x000fe20008400000 */
[----:B------:R-:W-:Y:S01]  /*0a90*/  IMAD.WIDE.U32 R8, R11, R22, R16 ;  /* 0x000000160b087225 */ /* 0x000fe200078e0010 */
[----:B------:R-:W-:-:S03]  /*0aa0*/  ULDC UR4, c[0x0][0x154] ;  /* 0x0000550000047ab9 */ /* 0x000fc60000000800 */
[----:B------:R-:W-:Y:S01]  /*0ab0*/  IMAD R10, R13, R22, RZ ;  /* 0x000000160d0a7224 */ /* 0x000fe200078e02ff */
[----:B------:R-:W2:Y:S01]  /*0ac0*/  LDC R5, c[0x0][0x144] ;  /* 0x00005100ff057b82 */ /* 0x000ea20000000800 */
[----:B------:R-:W3:Y:S02]  /*0ad0*/  F2I.U32.TRUNC.NTZ R0, R0 ;  /* 0x0000000000007305 */ /* 0x000ee4000020f000 */
[----:B------:R-:W-:-:S04]  /*0ae0*/  IMAD R11, R11, R23, R10 ;  /* 0x000000170b0b7224 */ /* 0x000fc800078e020a */
[----:B------:R-:W-:Y:S01]  /*0af0*/  IMAD.IADD R9, R9, 0x1, R11 ;  /* 0x0000000109097824 */ /* 0x000fe200078e020b */
[----:B------:R-:W4:Y:S01]  /*0b00*/  LDC R14, c[0x0][0x608] ;  /* 0x00018200ff0e7b82 */ /* 0x000f220000000800 */
[----:B------:R-:W-:-:S03]  /*0b10*/  IMAD.MOV.U32 R11, RZ, RZ, -0x1 ;  /* 0xffffffffff0b7424 */ /* 0x000fc600078e00ff */
[--C-:B0-----:R-:W-:Y:S02]  /*0b20*/  SHF.R.U64 R20, R8, R12, R9.reuse ;  /* 0x0000000c08147219 */ /* 0x101fe40000001209 */
[----:B------:R-:W-:Y:S02]  /*0b30*/  I2FP.F32.U32 R8, R6 ;  /* 0x0000000600087245 */ /* 0x000fe40000201000 */
[----:B------:R-:W0:Y:S01]  /*0b40*/  LDC R22, c[0x0][0x658] ;  /* 0x00019600ff167b82 */ /* 0x000e220000000800 */
[----:B-1----:R-:W-:Y:S01]  /*0b50*/  ISETP.NE.U32.AND P0, PT, R24, RZ, PT ;  /* 0x000000ff1800720c */ /* 0x002fe20003f05070 */
[----:B---3--:R-:W-:Y:S01]  /*0b60*/  IMAD.MOV R10, RZ, RZ, -R0 ;  /* 0x000000ffff0a7224 */ /* 0x008fe200078e0a00 */
[----:B------:R-:W-:Y:S01]  /*0b70*/  SHF.R.U32.HI R9, RZ, R12, R9 ;  /* 0x0000000cff097219 */ /* 0x000fe20000011609 */
[----:B------:R-:W-:Y:S01]  /*0b80*/  FMUL R8, R8, UR4 ;  /* 0x0000000408087c20 */ /* 0x000fe20008400000 */
[----:B------:R-:W-:-:S03]  /*0b90*/  ISETP.NE.AND.EX P0, PT, R25, RZ, PT, P0 ;  /* 0x000000ff1900720c */ /* 0x000fc60003f05300 */
[----:B------:R-:W1:Y:S01]  /*0ba0*/  LDC R15, c[0x0][0x148] ;  /* 0x00005200ff0f7b82 */ /* 0x000e620000000800 */
[----:B--2---:R-:W-:-:S07]  /*0bb0*/  IMAD R0, R5, R10, R4 ;  /* 0x0000000a05007224 */ /* 0x004fce00078e0204 */
[----:B------:R-:W2:Y:S01]  /*0bc0*/  LDC R23, c[0x0][0x600] ;  /* 0x00018000ff177b82 */ /* 0x000ea20000000800 */
[-CC-:B----4-:R-:W-:Y:S02]  /*0bd0*/  SHF.R.U64 R28, R20, R14.reuse, R9.reuse ;  /* 0x0000000e141c7219 */ /* 0x190fe40000001209 */
[----:B------:R-:W-:Y:S01]  /*0be0*/  SHF.R.U32.HI R5, RZ, R14, R9 ;  /* 0x0000000eff057219 */ /* 0x000fe20000011609 */
[----:B------:R-:W-:Y:S01]  /*0bf0*/  IMAD.MOV.U32 R9, RZ, RZ, 0x1 ;  /* 0x00000001ff097424 */ /* 0x000fe200078e00ff */
[----:B------:R3:W4:Y:S03]  /*0c00*/  F2I.U32.TRUNC.NTZ R14, R8 ;  /* 0x00000008000e7305 */ /* 0x000726000020f000 */
[----:B------:R-:W1:Y:S01]  /*0c10*/  LDC R26, c[0x0][0x648] ;  /* 0x00019200ff1a7b82 */ /* 0x000e620000000800 */
[-C--:B0-----:R-:W-:Y:S02]  /*0c20*/  SHF.L.U32 R4, R11, R22.reuse, RZ ;  /* 0x000000160b047219 */ /* 0x081fe400000006ff */
[----:B------:R-:W-:-:S02]  /*0c30*/  SHF.R.U64 R30, R28, R22, R5 ;  /* 0x000000161c1e7219 */ /* 0x000fc40000001205 */
[----:B------:R-:W-:Y:S02]  /*0c40*/  LOP3.LUT R13, RZ, R4, RZ, 0x33, !PT ;  /* 0x00000004ff0d7212 */ /* 0x000fe400078e33ff */
[-C--:B------:R-:W-:Y:S01]  /*0c50*/  SHF.R.U32.HI R5, RZ, R22.reuse, R5 ;  /* 0x00000016ff057219 */ /* 0x080fe20000011605 */
[----:B------:R-:W0:Y:S01]  /*0c60*/  LDC R27, c[0x0][0x638] ;  /* 0x00018e00ff1b7b82 */ /* 0x000e220000000800 */
[----:B------:R-:W-:Y:S01]  /*0c70*/  SHF.L.U32 R12, R9, R22, RZ ;  /* 0x00000016090c7219 */ /* 0x000fe200000006ff */
[----:B------:R-:W-:-:S06]  /*0c80*/  IMAD.MOV.U32 R4, RZ, RZ, R30 ;  /* 0x000000ffff047224 */ /* 0x000fcc00078e001e */
[----:B------:R-:W0:Y:S01]  /*0c90*/  LDC R41, c[0x0][0x610] ;  /* 0x00018400ff297b82 */ /* 0x000e220000000800 */
[----:B---34-:R-:W-:Y:S05]  /*0ca0*/  @!P0 BRA `(.L_x_7) ;  /* 0x0000000000288947 */ /* 0x018fea0003800000 */
[----:B------:R-:W3:Y:S02]  /*0cb0*/  LDC R11, c[0x0][0x64c] ;  /* 0x00019300ff0b7b82 */ /* 0x000ee40000000800 */
[----:B---3--:R-:W-:-:S05]  /*0cc0*/  IADD3 R11, P0, R30, R11, RZ ;  /* 0x0000000b1e0b7210 */ /* 0x008fca0007f1e0ff */
        /* <DEDUP_REMOVED lines=8> */
.L_x_7:
[----:B-1----:R-:W-:Y:S01]  /*0d50*/  SHF.R.U64 R4, R4, R26, R5 ;  /* 0x0000001a04047219 */ /* 0x002fe20000001205 */
[----:B--2---:R-:W-:Y:S01]  /*0d60*/  VIADD R5, R23, 0xffffffff ;  /* 0xffffffff17057836 */ /* 0x004fe20000000000 */
[----:B------:R-:W-:Y:S01]  /*0d70*/  LOP3.LUT R13, R28, R13, RZ, 0xc0, !PT ;  /* 0x0000000d1c0d7212 */ /* 0x000fe200078ec0ff */
[----:B------:R-:W-:Y:S02]  /*0d80*/  IMAD.MOV R14, RZ, RZ, -R14 ;  /* 0x000000ffff0e7224 */ /* 0x000fe400078e0a0e */
[----:B------:R-:W-:Y:S01]  /*0d90*/  IMAD.MOV R8, RZ, RZ, -R4 ;  /* 0x000000ffff087224 */ /* 0x000fe200078e0a04 */
[----:B------:R-:W-:Y:S01]  /*0da0*/  LOP3.LUT R5, R20, R5, RZ, 0xc0, !PT ;  /* 0x0000000514057212 */ /* 0x000fe200078ec0ff */
[----:B------:R-:W-:Y:S02]  /*0db0*/  IMAD R13, R12, R4, R13 ;  /* 0x000000040c0d7224 */ /* 0x000fe400078e020d */
[----:B------:R-:W-:Y:S02]  /*0dc0*/  @P3 IMAD R0, R15, R14, R6 ;  /* 0x0000000e0f003224 */ /* 0x000fe400078e0206 */
[----:B0-----:R-:W-:-:S02]  /*0dd0*/  IMAD R4, R8, R27, R30 ;  /* 0x0000001b08047224 */ /* 0x001fc400078e021e */
[----:B------:R-:W-:Y:S02]  /*0de0*/  IMAD R41, R13, R41, R0 ;  /* 0x000000290d297224 */ /* 0x000fe400078e0200 */
[----:B------:R-:W-:Y:S02]  /*0df0*/  IMAD R4, R4, R23, R5 ;  /* 0x0000001704047224 */ /* 0x000fe400078e0205 */
[----:B------:R-:W-:-:S03]  /*0e00*/  IMAD.MOV.U32 R0, RZ, RZ, 0x1 ;  /* 0x00000001ff007424 */ /* 0x000fc600078e00ff */
[----:B------:R-:W-:Y:S02]  /*0e10*/  SEL R43, R4, R41, !P3 ;  /* 0x00000029042b7207 */ /* 0x000fe40005800000 */
[----:B------:R-:W-:-:S07]  /*0e20*/  SEL R41, R41, R4, !P3 ;  /* 0x0000000429297207 */ /* 0x000fce0005800000 */
.L_x_5:
[----:B------:R-:W-:-:S08]  /*0e30*/  NOP ;  /* 0x0000000000007918 */ /* 0x000fd00000000000 */
[----:B------:R-:W0:Y:S02]  /*0e40*/  USETMAXREG.TRY_ALLOC.CTAPOOL UP0, 0xe8 ;  /* 0x000000e8000079c8 */ /* 0x000e240008000600 */
[----:B0-----:R-:W-:-:S13]  /*0e50*/  PLOP3.LUT P0, PT, PT, PT, UP0, 0x80, 0x0 ;  /* 0x000000000000781c */ /* 0x001fda0003f0f008 */
[----:B------:R-:W-:Y:S05]  /*0e60*/  @!P0 BRA `(.L_x_5) ;  /* 0xfffffffc00f08947 */ /* 0x000fea000383ffff */
[----:B------:R-:W-:Y:S01]  /*0e70*/  ULDC.64 UR4, c[0x0][0x598] ;  /* 0x0001660000047ab9 */ /* 0x000fe20000000a00 */
[----:B------:R-:W-:Y:S01]  /*0e80*/  ULDC.64 UR38, c[0x0][0x208] ;  /* 0x0000820000267ab9 */ /* 0x000fe20000000a00 */
[----:B------:R-:W-:-:S04]  /*0e90*/  ISETP.NE.U32.AND P0, PT, RZ, UR4, PT ;  /* 0x00000004ff007c0c */ /* 0x000fc8000bf05070 */
[----:B------:R-:W-:-:S13]  /*0ea0*/  ISETP.NE.AND.EX P0, PT, RZ, UR5, PT, P0 ;  /* 0x00000005ff007c0c */ /* 0x000fda000bf05300 */
[----:B------:R-:W-:Y:S05]  /*0eb0*/  @!P0 BRA `(.L_x_8) ;  /* 0x00000000001c8947 */ /* 0x000fea0003800000 */
[----:B------:R-:W0:Y:S02]  /*0ec0*/  LDC.64 R4, c[0x0][0x598] ;  /* 0x00016600ff047b82 */ /* 0x000e240000000a00 */
[----:B0-----:R-:W2:Y:S02]  /*0ed0*/  LDG.E.64 R4, desc[UR38][R4.64] ;  /* 0x0000002604047981 */ /* 0x001ea4000c1e1b00 */
[----:B--2---:R-:W-:-:S04]  /*0ee0*/  ISETP.NE.U32.AND P0, PT, R4, RZ, PT ;  /* 0x000000ff0400720c */ /* 0x004fc80003f05070 */
[----:B------:R-:W-:-:S13]  /*0ef0*/  ISETP.NE.AND.EX P0, PT, R5, RZ, PT, P0 ;  /* 0x000000ff0500720c */ /* 0x000fda0003f05300 */
[----:B------:R-:W-:Y:S05]  /*0f00*/  @!P0 BRA `(.L_x_8) ;  /* 0x0000000000088947 */ /* 0x000fea0003800000 */
[----:B------:R0:W5:Y:S01]  /*0f10*/  LD.E R32, desc[UR38][R4.64] ;  /* 0x0000002604207980 */ /* 0x000162000c101900 */
[----:B------:R-:W-:Y:S05]  /*0f20*/  BRA `(.L_x_9) ;  /* 0x0000000000247947 */ /* 0x000fea0003800000 */
.L_x_8:
[----:B------:R-:W-:Y:S02]  /*0f30*/  ULDC.64 UR4, c[0x0][0x588] ;  /* 0x0001620000047ab9 */ /* 0x000fe40000000a00 */
[----:B------:R-:W-:-:S04]  /*0f40*/  ISETP.NE.U32.AND P0, PT, RZ, UR4, PT ;  /* 0x00000004ff007c0c */ /* 0x000fc8000bf05070 */
[----:B------:R-:W-:-:S13]  /*0f50*/  ISETP.NE.AND.EX P0, PT, RZ, UR5, PT, P0 ;  /* 0x00000005ff007c0c */ /* 0x000fda000bf05300 */
[----:B------:R-:W-:Y:S05]  /*0f60*/  @!P0 BRA `(.L_x_10) ;  /* 0x00000000000c8947 */ /* 0x000fea0003800000 */
[----:B------:R-:W0:Y:S02]  /*0f70*/  LDC.64 R32, c[0x0][0x588] ;  /* 0x00016200ff207b82 */ /* 0x000e240000000a00 */
[----:B0-----:R1:W5:Y:S01]  /*0f80*/  LDG.E R32, desc[UR38][R32.64] ;  /* 0x0000002620207981 */ /* 0x001362000c1e1900 */
[----:B------:R-:W-:Y:S05]  /*0f90*/  BRA `(.L_x_9) ;  /* 0x0000000000087947 */ /* 0x000fea0003800000 */
.L_x_10:
[----:B------:R-:W-:Y:S02]  /*0fa0*/  ULDC UR4, c[0x0][0x580] ;  /* 0x0001600000047ab9 */ /* 0x000fe40000000800 */
[----:B------:R-:W-:-:S07]  /*0fb0*/  IMAD.U32 R32, RZ, RZ, UR4 ;  /* 0x00000004ff207e24 */ /* 0x000fce000f8e00ff */
.L_x_9:
[----:B------:R-:W-:Y:S02]  /*0fc0*/  ULDC.64 UR4, c[0x0][0x5a0] ;  /* 0x0001680000047ab9 */ /* 0x000fe40000000a00 */
[----:B------:R-:W-:-:S04]  /*0fd0*/  ISETP.NE.U32.AND P0, PT, RZ, UR4, PT ;  /* 0x00000004ff007c0c */ /* 0x000fc8000bf05070 */
[----:B------:R-:W-:-:S13]  /*0fe0*/  ISETP.NE.AND.EX P0, PT, RZ, UR5, PT, P0 ;  /* 0x00000005ff007c0c */ /* 0x000fda000bf05300 */
[----:B------:R-:W-:Y:S05]  /*0ff0*/  @!P0 BRA `(.L_x_11) ;  /* 0x00000000001c8947 */ /* 0x000fea0003800000 */
[----:B0-----:R-:W0:Y:S02]  /*1000*/  LDC.64 R4, c[0x0][0x5a0] ;  /* 0x00016800ff047b82 */ /* 0x001e240000000a00 */
[----:B0-----:R-:W2:Y:S02]  /*1010*/  LDG.E.64 R4, desc[UR38][R4.64] ;  /* 0x0000002604047981 */ /* 0x001ea4000c1e1b00 */
[----:B--2---:R-:W-:-:S04]  /*1020*/  ISETP.NE.U32.AND P0, PT, R4, RZ, PT ;  /* 0x000000ff0400720c */ /* 0x004fc80003f05070 */
[----:B------:R-:W-:-:S13]  /*1030*/  ISETP.NE.AND.EX P0, PT, R5, RZ, PT, P0 ;  /* 0x000000ff0500720c */ /* 0x000fda0003f05300 */
[----:B------:R-:W-:Y:S05]  /*1040*/  @!P0 BRA `(.L_x_11) ;  /* 0x0000000000088947 */ /* 0x000fea0003800000 */
[----:B-1----:R0:W5:Y:S01]  /*1050*/  LD.E R33, desc[UR38][R4.64] ;  /* 0x0000002604217980 */ /* 0x002162000c101900 */
[----:B------:R-:W-:Y:S05]  /*1060*/  BRA `(.L_x_12) ;  /* 0x0000000000247947 */ /* 0x000fea0003800000 */
.L_x_11:
[----:B------:R-:W-:Y:S02]  /*1070*/  ULDC.64 UR4, c[0x0][0x590] ;  /* 0x0001640000047ab9 */ /* 0x000fe40000000a00 */
[----:B------:R-:W-:-:S04]  /*1080*/  ISETP.NE.U32.AND P0, PT, RZ, UR4, PT ;  /* 0x00000004ff007c0c */ /* 0x000fc8000bf05070 */
[----:B------:R-:W-:-:S13]  /*1090*/  ISETP.NE.AND.EX P0, PT, RZ, UR5, PT, P0 ;  /* 0x00000005ff007c0c */ /* 0x000fda000bf05300 */
[----:B------:R-:W-:Y:S05]  /*10a0*/  @!P0 BRA `(.L_x_13) ;  /* 0x00000000000c8947 */ /* 0x000fea0003800000 */
[----:B0-----:R-:W1:Y:S02]  /*10b0*/  LDC.64 R4, c[0x0][0x590] ;  /* 0x00016400ff047b82 */ /* 0x001e640000000a00 */
[----:B-1----:R1:W5:Y:S01]  /*10c0*/  LDG.E R33, desc[UR38][R4.64] ;  /* 0x0000002604217981 */ /* 0x002362000c1e1900 */
[----:B------:R-:W-:Y:S05]  /*10d0*/  BRA `(.L_x_12) ;  /* 0x0000000000087947 */ /* 0x000fea0003800000 */
.L_x_13:
[----:B------:R-:W-:Y:S02]  /*10e0*/  ULDC UR4, c[0x0][0x584] ;  /* 0x0001610000047ab9 */ /* 0x000fe40000000800 */
[----:B-1----:R-:W-:-:S07]  /*10f0*/  IMAD.U32 R33, RZ, RZ, UR4 ;  /* 0x00000004ff217e24 */ /* 0x002fce000f8e00ff */
.L_x_12:
[----:B------:R-:W-:-:S13]  /*1100*/  LOP3.LUT P0, RZ, R0, 0xff, RZ, 0xc0, !PT ;  /* 0x000000ff00ff7812 */ /* 0x000fda000780c0ff */
[----:B------:R-:W-:Y:S05]  /*1110*/  @!P0 EXIT ;  /* 0x000000000000894d */ /* 0x000fea0003800000 */
[----:B------:R-:W2:Y:S01]  /*1120*/  LDC R35, c[0x0][0x658] ;  /* 0x00019600ff237b82 */ /* 0x000ea20000000800 */
[----:B------:R-:W-:Y:S01]  /*1130*/  ULDC.64 UR6, c[0x0][0x288] ;  /* 0x0000a20000067ab9 */ /* 0x000fe20000000a00 */
[----:B------:R-:W-:Y:S01]  /*1140*/  LOP3.LUT R7, R7, 0x1, RZ, 0xc0, !PT ;  /* 0x0000000107077812 */ /* 0x000fe200078ec0ff */
[----:B------:R-:W-:Y:S01]  /*1150*/  UIADD3 UR4, UR7, 0x3f, URZ ;  /* 0x0000003f07047890 */ /* 0x000fe2000fffe03f */
[----:B------:R-:W-:Y:S01]  /*1160*/  SHF.R.U32.HI R0, RZ, 0x2, R2 ;  /* 0x00000002ff007819 */ /* 0x000fe20000011602 */
[----:B01----:R-:W-:Y:S01]  /*1170*/  IMAD.MOV.U32 R4, RZ, RZ, -0x1 ;  /* 0xffffffffff047424 */ /* 0x003fe200078e00ff */
[----:B------:R-:W-:Y:S01]  /*1180*/  SHF.R.U32.HI R3, RZ, 0x1, R3 ;  /* 0x00000001ff037819 */ /* 0x000fe20000011603 */
[----:B------:R-:W-:Y:S01]  /*1190*/  USHF.R.S32.HI UR5, URZ, 0x1f, UR4 ;  /* 0x0000001f3f057899 */ /* 0x000fe20008011404 */
[----:B------:R-:W-:Y:S01]  /*11a0*/  IMAD.SHL.U32 R9, R7, 0x40, RZ ;  /* 0x0000004007097824 */ /* 0x000fe200078e00ff */
[----:B------:R-:W-:Y:S01]  /*11b0*/  LOP3.LUT R0, R0, 0x7, RZ, 0xc0, !PT ;  /* 0x0000000700007812 */ /* 0x000fe200078ec0ff */
[----:B------:R-:W-:Y:S01]  /*11c0*/  IMAD.MOV.U32 R6, RZ, RZ, 0x1 ;  /* 0x00000001ff067424 */ /* 0x000fe200078e00ff */
[----:B------:R-:W-:Y:S01]  /*11d0*/  ULEA.HI UR5, UR5, UR4, URZ, 0x6 ;  /* 0x0000000405057291 */ /* 0x000fe2000f8f303f */
[----:B------:R-:W-:Y:S01]  /*11e0*/  LOP3.LUT R3, R3, 0x30, RZ, 0xc0, !PT ;  /* 0x0000003003037812 */ /* 0x000fe200078ec0ff */
[----:B------:R-:W-:Y:S01]  /*11f0*/  IMAD.U32 R5, RZ, RZ, UR6 ;  /* 0x00000006ff057e24 */ /* 0x000fe2000f8e00ff */
[--C-:B------:R-:W-:Y:S01]  /*1200*/  LOP3.LUT R22, R9, 0x40, R0.reuse, 0xe2, !PT ;  /* 0x0000004009167812 */ /* 0x100fe200078ee200 */
[----:B------:R-:W-:Y:S01]  /*1210*/  USHF.R.S32.HI UR43, URZ, 0x6, UR5 ;  /* 0x000000063f2b7899 */ /* 0x000fe20008011405 */
[-C--:B------:R-:W-:Y:S01]  /*1220*/  IADD3 R0, RZ, -R3.reuse, -R0 ;  /* 0x80000003ff007210 */ /* 0x080fe20007ffe800 */
[----:B------:R-:W-:Y:S01]  /*1230*/  ULDC UR4, c[0x0][0x284] ;  /* 0x0000a10000047ab9 */ /* 0x000fe20000000800 */
[C---:B------:R-:W-:Y:S01]  /*1240*/  LOP3.LUT R34, R2.reuse, 0x3, RZ, 0xc0, !PT ;  /* 0x0000000302227812 */ /* 0x040fe200078ec0ff */
[----:B------:R-:W-:Y:S01]  /*1250*/  UISETP.LT.AND UP0, UPT, UR43, 0x1, UPT ;  /* 0x000000012b00788c */ /* 0x000fe2000bf01270 */
[----:B------:R-:W-:Y:S01]  /*1260*/  LOP3.LUT R37, R2, 0x80, RZ, 0xc0, !PT ;  /* 0x0000008002257812 */ /* 0x000fe200078ec0ff */
[----:B------:R-:W-:Y:S01]  /*1270*/  IMAD R0, R7, -0x40, R0 ;  /* 0xffffffc007007824 */ /* 0x000fe200078e0200 */
[----:B------:R-:W-:Y:S01]  /*1280*/  LOP3.LUT R22, R22, R3, RZ, 0xfc, !PT ;  /* 0x0000000316167212 */ /* 0x000fe200078efcff */
[----:B------:R-:W-:Y:S01]  /*1290*/  USEL UR44, UR43, 0x1, UP0 ;  /* 0x000000012b2c7887 */ /* 0x000fe20008000000 */
[-C--:B--2---:R-:W-:Y:S01]  /*12a0*/  SHF.L.U32 R4, R4, R35.reuse, RZ ;  /* 0x0000002304047219 */ /* 0x084fe200000006ff */
[----:B------:R-:W-:Y:S01]  /*12b0*/  IMAD R34, R34, -0x2, R5 ;  /* 0xfffffffe22227824 */ /* 0x000fe200078e0205 */
[----:B------:R-:W-:Y:S01]  /*12c0*/  SHF.L.U32 R35, R6, R35, RZ ;  /* 0x0000002306237219 */ /* 0x000fe200000006ff */
[----:B------:R-:W-:Y:S01]  /*12d0*/  IMAD.SHL.U32 R36, R2, 0x2, RZ ;  /* 0x0000000202247824 */ /* 0x000fe200078e00ff */
[----:B------:R-:W-:Y:S01]  /*12e0*/  LOP3.LUT R52, R18, 0x1, RZ, 0xfc, !PT ;  /* 0x0000000112347812 */ /* 0x000fe200078efcff */
[----:B------:R-:W-:Y:S01]  /*12f0*/  VIADD R39, R0, UR4 ;  /* 0x0000000400277c36 */ /* 0x000fe20008000000 */
[----:B------:R-:W-:Y:S01]  /*1300*/  SHF.R.U32.HI R37, RZ, 0x7, R37 ;  /* 0x00000007ff257819 */ /* 0x000fe20000011625 */
[----:B------:R-:W-:Y:S01]  /*1310*/  IMAD.MOV.U32 R23, RZ, RZ, RZ ;  /* 0x000000ffff177224 */ /* 0x000fe200078e00ff */
[----:B------:R-:W-:Y:S01]  /*1320*/  LOP3.LUT R38, RZ, R4, RZ, 0x33, !PT ;  /* 0x00000004ff267212 */ /* 0x000fe200078e33ff */
[----:B------:R-:W-:Y:S01]  /*1330*/  UIADD3 UR44, UR43, -UR44, URZ ;  /* 0x8000002c2b2c7290 */ /* 0x000fe2000fffe03f */
[----:B------:R-:W-:Y:S01]  /*1340*/  UMOV UR40, URZ ;  /* 0x0000003f00287c82 */ /* 0x000fe20008000000 */
[----:B------:R-:W-:-:S10]  /*1350*/  UMOV UR41, URZ ;  /* 0x0000003f00297c82 */ /* 0x000fd40008000000 */
.L_x_49:
[----:B------:R-:W0:Y:S01]  /*1360*/  SHFL.IDX PT, R0, R37, RZ, 0x1f ;  /* 0x00001fff25007589 */ /* 0x000e2200000e0000 */
[----:B------:R-:W1:Y:S01]  /*1370*/  S2UR UR7, SR_CgaCtaId ;  /* 0x00000000000779c3 */ /* 0x000e620000008800 */
[----:B------:R-:W-:Y:S01]  /*1380*/  UMOV UR6, 0x400 ;  /* 0x0000040000067882 */ /* 0x000fe20000000000 */
[----:B0-----:R-:W-:Y:S01]  /*1390*/  R2UR UR4, R0 ;  /* 0x00000000000472ca */ /* 0x001fe200000e0000 */
[----:B-1----:R-:W-:-:S12]  /*13a0*/  ULEA UR46, UR7, UR6, 0x18 ;  /* 0x00000006072e7291 */ /* 0x002fd8000f8ec03f */
[----:B------:R-:W-:-:S04]  /*13b0*/  ULEA.HI UR5, UR4, UR4, URZ, 0x1 ;  /* 0x0000000404057291 */ /* 0x000fc8000f8f083f */
[----:B------:R-:W-:-:S04]  /*13c0*/  ULOP3.LUT UR5, UR5, 0xffffe, URZ, 0xc0, !UPT ;  /* 0x000ffffe05057892 */ /* 0x000fc8000f8ec03f */
[----:B------:R-:W-:-:S03]  /*13d0*/  UIADD3 UR5, UR4, -UR5, URZ ;  /* 0x8000000504057290 */ /* 0x000fc6000fffe03f */
[----:B------:R-:W-:Y:S01]  /*13e0*/  ULDC UR4, c[0x0][0x28c] ;  /* 0x0000a30000047ab9 */ /* 0x000fe20000000800 */
[----:B------:R-:W-:Y:S01]  /*13f0*/  ULEA UR5, UR5, UR46, 0xc ;  /* 0x0000002e05057291 */ /* 0x000fe2000f8e603f */
[----:B------:R-:W-:-:S03]  /*1400*/  ISETP.LT.AND P0, PT, RZ, UR4, PT ;  /* 0x00000004ff007c0c */ /* 0x000fc6000bf01270 */
[----:B------:R-:W-:-:S04]  /*1410*/  UIADD3 UR5, UR5, 0x200, URZ ;  /* 0x0000020005057890 */ /* 0x000fc8000fffe03f */
[----:B------:R-:W-:-:S04]  /*1420*/  USHF.R.U32.HI UR5, URZ, 0x4, UR5 ;  /* 0x000000043f057899 */ /* 0x000fc80008011605 */
[----:B------:R-:W-:-:S04]  /*1430*/  ULOP3.LUT UR5, UR5, 0x3fff, URZ, 0xc0, !UPT ;  /* 0x00003fff05057892 */ /* 0x000fc8000f8ec03f */
[----:B------:R-:W-:Y:S01]  /*1440*/  ULOP3.LUT UR45, UR5, 0x10000, URZ, 0xfc, !UPT ;  /* 0x00010000052d7892 */ /* 0x000fe2000f8efc3f */
[----:B------:R-:W-:Y:S11]  /*1450*/  @P0 BRA `(.L_x_14) ;  /* 0x0000000000400947 */ /* 0x000ff60003800000 */
[----:B------:R-:W-:Y:S01]  /*1460*/  MOV R0, 0x0 ;  /* 0x0000000000007802 */ /* 0x000fe20000000f00 */
[----:B------:R-:W-:Y:S01]  /*1470*/  ULDC.64 UR4, c[0x4][0x68] ;  /* 0x01001a0000047ab9 */ /* 0x000fe20000000a00 */
[----:B------:R-:W-:Y:S01]  /*1480*/  ULDC.64 UR6, c[0x4][0x8] ;  /* 0x0100020000067ab9 */ /* 0x000fe20000000a00 */
[----:B------:R-:W-:Y:S01]  /*1490*/  IMAD.U32 R4, RZ, RZ, UR4 ;  /* 0x00000004ff047e24 */ /* 0x000fe2000f8e00ff */
[----:B------:R0:W1:Y:S01]  /*14a0*/  LDC.64 R2, c[0x4][R0] ;  /* 0x0100000000027b82 */ /* 0x0000620000000a00 */
[----:B------:R-:W-:Y:S01]  /*14b0*/  IMAD.U32 R5, RZ, RZ, UR5 ;  /* 0x00000005ff057e24 */ /* 0x000fe2000f8e00ff */
[----:B------:R-:W-:Y:S01]  /*14c0*/  ULDC.64 UR4, c[0x4][0x70] ;  /* 0x01001c0000047ab9 */ /* 0x000fe20000000a00 */
[----:B------:R-:W-:Y:S02]  /*14d0*/  IMAD.U32 R10, RZ, RZ, UR6 ;  /* 0x00000006ff0a7e24 */ /* 0x000fe4000f8e00ff */
[----:B------:R-:W-:Y:S02]  /*14e0*/  IMAD.U32 R6, RZ, RZ, UR4 ;  /* 0x00000004ff067e24 */ /* 0x000fe4000f8e00ff */
[----:B------:R-:W-:-:S02]  /*14f0*/  IMAD.U32 R7, RZ, RZ, UR5 ;  /* 0x00000005ff077e24 */ /* 0x000fc4000f8e00ff */
[----:B------:R-:W-:Y:S02]  /*1500*/  IMAD.U32 R11, RZ, RZ, UR7 ;  /* 0x00000007ff0b7e24 */ /* 0x000fe4000f8e00ff */
[----:B------:R-:W-:Y:S02]  /*1510*/  IMAD.MOV.U32 R8, RZ, RZ, 0x1e1 ;  /* 0x000001e1ff087424 */ /* 0x000fe400078e00ff */
[----:B------:R-:W-:Y:S02]  /*1520*/  IMAD.MOV.U32 R12, RZ, RZ, 0x1 ;  /* 0x00000001ff0c7424 */ /* 0x000fe400078e00ff */
[----:B0-----:R-:W-:-:S07]  /*1530*/  IMAD.MOV.U32 R13, RZ, RZ, RZ ;  /* 0x000000ffff0d7224 */ /* 0x001fce00078e00ff */
[----:B------:R-:W-:-:S07]  /*1540*/  LEPC R20, `(.L_x_14) ;  /* 0x000000001014794e */ /* 0x000fce0000000000 */
[----:B-1---5:R-:W-:Y:S05]  /*1550*/  CALL.ABS.NOINC R2 ;  /* 0x0000000002007343 */ /* 0x022fea0003c00000 */
.L_x_14:
[----:B------:R-:W-:-:S13]  /*1560*/  ISETP.NE.AND P0, PT, R52, 0x3, PT ;  /* 0x000000033400780c */ /* 0x000fda0003f05270 */
[----:B------:R-:W-:Y:S05]  /*1570*/  @!P0 BRA `(.L_x_15) ;  /* 0x0000000000048947 */ /* 0x000fea0003800000 */
[----:B------:R-:W-:Y:S01]  /*1580*/  BPT.TRAP 0x1 ;  /* 0x000000040000795c */ /* 0x000fe20000300000 */
.L_x_15:
[----:B------:R-:W-:Y:S02]  /*1590*/  IMAD.U32 R3, RZ, RZ, UR41 ;  /* 0x00000029ff037e24 */ /* 0x000fe4000f8e00ff */
[----:B------:R-:W-:-:S03]  /*15a0*/  IMAD.U32 R0, RZ, RZ, UR40 ;  /* 0x00000028ff007e24 */ /* 0x000fc6000f8e00ff */
[----:B------:R-:W-:Y:S02]  /*15b0*/  LEA R3, R3, UR46, 0x3 ;  /* 0x0000002e03037c11 */ /* 0x000fe4000f8e18ff */
[----:B------:R-:W-:-:S04]  /*15c0*/  SHF.L.U32 R0, R0, 0x1f, RZ ;  /* 0x0000001f00007819 */ /* 0x000fc800000006ff */
[----:B------:R0:W1:Y:S01]  /*15d0*/  SYNCS.PHASECHK.TRANS64.TRYWAIT P1, [R3+URZ], R0 ;  /* 0x00000000030075a7 */ /* 0x000062000802017f */
[----:B------:R-:W-:Y:S05]  /*15e0*/  @!P0 BRA `(.L_x_16) ;  /* 0x0000000000048947 */ /* 0x000fea0003800000 */
[----:B------:R-:W-:Y:S01]  /*15f0*/  BPT.TRAP 0x1 ;  /* 0x000000040000795c */ /* 0x000fe20000300000 */
.L_x_16:
[----:B------:R-:W-:-:S05]  /*1600*/  IMAD.U32 R2, RZ, RZ, UR44 ;  /* 0x0000002cff027e24 */ /* 0x000fca000f8e00ff */
[----:B------:R-:W-:Y:S01]  /*1610*/  ISETP.GE.AND P2, PT, R2, 0x1, PT ;  /* 0x000000010200780c */ /* 0x000fe20003f46270 */
[----:B-1----:R-:W-:-:S12]  /*1620*/  @P1 BRA `(.L_x_17) ;  /* 0x0000000000081947 */ /* 0x002fd80003800000 */
[----:B------:R-:W1:Y:S02]  /*1630*/  SYNCS.PHASECHK.TRANS64.TRYWAIT P1, [R3+URZ], R0 ;  /* 0x00000000030075a7 */ /* 0x000e64000802017f */
[----:B-1----:R-:W-:Y:S05]  /*1640*/  @!P1 BRA `(.L_x_18) ;  /* 0x00000038000c9947 */ /* 0x002fea0003800000 */
.L_x_17:
[----:B------:R-:W-:Y:S05]  /*1650*/  WARPSYNC.ALL ;  /* 0x0000000000007948 */ /* 0x000fea0003800000 */
[----:B------:R-:W-:Y:S01]  /*1660*/  UIADD3 UR4, UR46, 0x36200, URZ ;  /* 0x000362002e047890 */ /* 0x000fe2000fffe03f */
[----:B------:R-:W-:Y:S01]  /*1670*/  WARPGROUP.ARRIVE ;  /* 0x00000000000079c5 */ /* 0x000fe20000000000 */
[----:B------:R-:W-:Y:S02]  /*1680*/  UIMAD UR10, UR41, 0x300, UR45 ;  /* 0x00000300290a78a4 */ /* 0x000fe4000f8e022d */
[----:B------:R-:W-:Y:S01]  /*1690*/  USHF.R.U32.HI UR4, URZ, 0x4, UR4 ;  /* 0x000000043f047899 */ /* 0x000fe20008011604 */
[----:B------:R-:W-:Y:S01]  /*16a0*/  UMOV UR5, 0x80000020 ;  /* 0x8000002000057882 */ /* 0x000fe20000000000 */
[----:B------:R-:W-:-:S02]  /*16b0*/  UMOV UR7, 0x80000000 ;  /* 0x8000000000077882 */ /* 0x000fc40000000000 */
[----:B------:R-:W-:Y:S02]  /*16c0*/  ULOP3.LUT UR4, UR4, 0x3fff, URZ, 0xc0, !UPT ;  /* 0x00003fff04047892 */ /* 0x000fe4000f8ec03f */
[----:B------:R-:W-:Y:S02]  /*16d0*/  UIADD3 UR11, UR10, 0x200, URZ ;  /* 0x000002000a0b7890 */ /* 0x000fe4000fffe03f */
[----:B------:R-:W-:-:S03]  /*16e0*/  ULOP3.LUT UR8, UR4, 0x10000, URZ, 0xfc, !UPT ;  /* 0x0001000004087892 */ /* 0x000fc6000f8efc3f */
[----:B------:R-:W-:Y:S01]  /*16f0*/  UMOV UR4, UR10 ;  /* 0x0000000a00047c82 */ /* 0x000fe20008000000 */
[----:B------:R-:W-:-:S07]  /*1700*/  ULEA UR9, UR41, UR8, 0x5 ;  /* 0x0000000829097291 */ /* 0x000fce000f8e283f */
[----:B------:R-:W-:Y:S02]  /*1710*/  UMOV UR6, UR9 ;  /* 0x0000000900067c82 */ /* 0x000fe40008000000 */
[----:B------:R-:W-:Y:S01]  /*1720*/  IGMMA.64x8x32.S8.S8 R28, gdesc[UR4], RZ, !UPT, gsb0 ;  /* 0x00000000041c79f1 */ /* 0x000fe2000c0410ff */
[----:B------:R-:W-:Y:S01]  /*1730*/  UMOV UR4, UR11 ;  /* 0x0000000b00047c82 */ /* 0x000fe20008000000 */
[----:B------:R-:W-:Y:S01]  /*1740*/  UMOV UR5, 0x80000020 ;  /* 0x8000002000057882 */ /* 0x000fe20000000000 */
[----:B------:R-:W-:Y:S02]  /*1750*/  WARPGROUP.DEPBAR.LE gsb0, 0x0 ;  /* 0x00008000000079c5 */ /* 0x000fe40000010000 */
[----:B------:R-:W-:-:S06]  /*1760*/  WARPGROUP.ARRIVE ;  /* 0x00000000000079c5 */ /* 0x000fcc0000000000 */
[----:B------:R-:W-:Y:S01]  /*1770*/  IGMMA.64x8x32.S8.S8 R24, gdesc[UR4], RZ, !UPT, gsb0 ;  /* 0x00000000041879f1 */ /* 0x000fe2000c0410ff */
[----:B------:R-:W-:Y:S02]  /*1780*/  UIADD3 UR4, UR10, 0x2, URZ ;  /* 0x000000020a047890 */ /* 0x000fe4000fffe03f */
[----:B------:R-:W-:Y:S01]  /*1790*/  UIADD3 UR6, UR9, 0x2, URZ ;  /* 0x0000000209067890 */ /* 0x000fe2000fffe03f */
[----:B------:R-:W-:Y:S01]  /*17a0*/  UMOV UR5, 0x80000020 ;  /* 0x8000002000057882 */ /* 0x000fe20000000000 */
[----:B------:R-:W-:Y:S01]  /*17b0*/  UMOV UR7, 0x80000000 ;  /* 0x8000000000077882 */ /* 0x000fe20000000000 */
[----:B------:R-:W-:Y:S01]  /*17c0*/  UIADD3 UR10, UR10, 0x202, URZ ;  /* 0x000002020a0a7890 */ /* 0x000fe2000fffe03f */
[----:B------:R-:W-:Y:S02]  /*17d0*/  WARPGROUP.DEPBAR.LE gsb0, 0x0 ;  /* 0x00008000000079c5 */ /* 0x000fe40000010000 */
[----:B------:R-:W-:-:S06]  /*17e0*/  WARPGROUP.ARRIVE ;  /* 0x00000000000079c5 */ /* 0x000fcc0000000000 */
[----:B------:R-:W-:Y:S01]  /*17f0*/  IGMMA.64x8x32.S8.S8 R28, gdesc[UR4], R28, gsb0 ;  /* 0x00000000041c79f1 */ /* 0x000fe2000804101c */
[----:B------:R-:W-:Y:S01]  /*1800*/  UMOV UR4, UR10 ;  /* 0x0000000a00047c82 */ /* 0x000fe20008000000 */
[----:B------:R-:W-:Y:S01]  /*1810*/  UMOV UR5, 0x80000020 ;  /* 0x8000002000057882 */ /* 0x000fe20000000000 */
[----:B------:R-:W-:Y:S02]  /*1820*/  WARPGROUP.DEPBAR.LE gsb0, 0x0 ;  /* 0x00008000000079c5 */ /* 0x000fe40000010000 */
[----:B------:R-:W-:-:S06]  /*1830*/  WARPGROUP.ARRIVE ;  /* 0x00000000000079c5 */ /* 0x000fcc0000000000 */
[----:B------:R-:W-:Y:S03]  /*1840*/  IGMMA.64x8x32.S8.S8 R24, gdesc[UR4], R24, gsb0 ;  /* 0x00000000041879f1 */ /* 0x000fe60008041018 */
[----:B------:R-:W-:Y:S02]  /*1850*/  WARPGROUP.DEPBAR.LE gsb0, 0x0 ;  /* 0x00008000000079c5 */ /* 0x000fe40000010000 */
[----:B------:R-:W-:Y:S05]  /*1860*/  @!P2 BRA `(.L_x_19) ;  /* 0x000000040014a947 */ /* 0x000fea0003800000 */
[----:B------:R-:W-:Y:S01]  /*1870*/  UIADD3 UR4, UR41, 0x1, URZ ;  /* 0x0000000129047890 */ /* 0x000fe2000fffe03f */
[----:B01----:R-:W-:Y:S01]  /*1880*/  IMAD.U32 R0, RZ, RZ, UR44 ;  /* 0x0000002cff007e24 */ /* 0x003fe2000f8e00ff */
[----:B------:R-:W-:Y:S02]  /*1890*/  UMOV UR10, UR41 ;  /* 0x00000029000a7c82 */ /* 0x000fe40008000000 */
[----:B------:R-:W-:-:S04]  /*18a0*/  UISETP.NE.AND UP0, UPT, UR4, 0x12, UPT ;  /* 0x000000120400788c */ /* 0x000fc8000bf05270 */
[----:B------:R-:W-:Y:S02]  /*18b0*/  USEL UR5, URZ, 0x1, UP0 ;  /* 0x000000013f057887 */ /* 0x000fe40008000000 */
[----:B------:R-:W-:Y:S02]  /*18c0*/  USEL UR9, UR4, URZ, UP0 ;  /* 0x0000003f04097287 */ /* 0x000fe40008000000 */
[----:B------:R-:W-:-:S06]  /*18d0*/  ULOP3.LUT UR5, UR40, UR5, URZ, 0x3c, !UPT ;  /* 0x0000000528057292 */ /* 0x000fcc000f8e3c3f */
[----:B------:R-:W-:-:S07]  /*18e0*/  IMAD.U32 R4, RZ, RZ, UR5 ;  /* 0x00000005ff047e24 */ /* 0x000fce000f8e00ff */
.L_x_26:
[----:B01----:R-:W-:Y:S05]  /*18f0*/  @!P0 BRA `(.L_x_20) ;  /* 0x0000000000048947 */ /* 0x003fea0003800000 */
[----:B------:R-:W-:Y:S01]  /*1900*/  BPT.TRAP 0x1 ;  /* 0x000000040000795c */ /* 0x000fe20000300000 */
.L_x_20:
[----:B------:R-:W0:Y:S01]  /*1910*/  S2UR UR5, SR_CgaCtaId ;  /* 0x00000000000579c3 */ /* 0x000e220000008800 */
[----:B------:R-:W-:Y:S01]  /*1920*/  UMOV UR4, 0x400 ;  /* 0x0000040000047882 */ /* 0x000fe20000000000 */
[----:B------:R-:W-:Y:S01]  /*1930*/  SHF.L.U32 R2, R4, 0x1f, RZ ;  /* 0x0000001f04027819 */ /* 0x000fe200000006ff */
[----:B0-----:R-:W-:-:S04]  /*1940*/  ULEA UR14, UR5, UR4, 0x18 ;  /* 0x00000004050e7291 */ /* 0x001fc8000f8ec03f */
[----:B------:R-:W-:-:S09]  /*1950*/  ULEA UR4, UR9, UR14, 0x3 ;  /* 0x0000000e09047291 */ /* 0x000fd2000f8e183f */
[----:B------:R0:W1:Y:S01]  /*1960*/  SYNCS.PHASECHK.TRANS64.TRYWAIT P1, [UR4], R2 ;  /* 0x00000002ff0075a7 */ /* 0x0000620008020144 */
[----:B------:R-:W-:Y:S05]  /*1970*/  @!P0 BRA `(.L_x_21) ;  /* 0x0000000000048947 */ /* 0x000fea0003800000 */
[----:B------:R-:W-:Y:S01]  /*1980*/  BPT.TRAP 0x1 ;  /* 0x000000040000795c */ /* 0x000fe20000300000 */
.L_x_21:
[----:B-1----:R-:W-:Y:S05]  /*1990*/  @P1 BRA `(.L_x_22) ;  /* 0x0000000000081947 */ /* 0x002fea0003800000 */
[----:B------:R-:W1:Y:S02]  /*19a0*/  SYNCS.PHASECHK.TRANS64.TRYWAIT P1, [UR4], R2 ;  /* 0x00000002ff0075a7 */ /* 0x000e640008020144 */
[----:B-1----:R-:W-:Y:S05]  /*19b0*/  @!P1 BRA `(.L_x_23) ;  /* 0x0000003400449947 */ /* 0x002fea0003800000 */
.L_x_22:
[----:B------:R-:W-:Y:S01]  /*19c0*/  ULEA UR11, UR9, UR8, 0x5 ;  /* 0x00000008090b7291 */ /* 0x000fe2000f8e283f */
[----:B------:R-:W-:Y:S01]  /*19d0*/  WARPGROUP.ARRIVE ;  /* 0x00000000000079c5 */ /* 0x000fe20000000000 */
[----:B------:R-:W-:Y:S01]  /*19e0*/  UIMAD UR12, UR9, 0x300, UR45 ;  /* 0x00000300090c78a4 */ /* 0x000fe2000f8e022d */
[----:B------:R-:W-:Y:S01]  /*19f0*/  UMOV UR7, 0x80000000 ;  /* 0x8000000000077882 */ /* 0x000fe20000000000 */
[----:B------:R-:W-:Y:S02]  /*1a00*/  UMOV UR5, 0x80000020 ;  /* 0x8000002000057882 */ /* 0x000fe40000000000 */
[----:B------:R-:W-:Y:S01]  /*1a10*/  UIADD3 UR13, UR12, 0x200, URZ ;  /* 0x000002000c0d7890 */ /* 0x000fe2000fffe03f */
[----:B------:R-:W-:Y:S02]  /*1a20*/  UMOV UR6, UR11 ;  /* 0x0000000b00067c82 */ /* 0x000fe40008000000 */
[----:B------:R-:W-:Y:S02]  /*1a30*/  UMOV UR4, UR12 ;  /* 0x0000000c00047c82 */ /* 0x000fe40008000000 */
[----:B------:R-:W-:Y:S01]  /*1a40*/  IGMMA.64x8x32.S8.S8 R28, gdesc[UR4], R28, gsb0 ;  /* 0x00000000041c79f1 */ /* 0x000fe2000804101c */
[----:B------:R-:W-:Y:S01]  /*1a50*/  UMOV UR5, 0x80000020 ;  /* 0x8000002000057882 */ /* 0x000fe20000000000 */
[----:B------:R-:W-:Y:S01]  /*1a60*/  UMOV UR4, UR13 ;  /* 0x0000000d00047c82 */ /* 0x000fe20008000000 */
[----:B------:R-:W-:-:S02]  /*1a70*/  WARPGROUP.DEPBAR.LE gsb0, 0x0 ;  /* 0x00008000000079c5 */ /* 0x000fc40000010000 */
[----:B------:R-:W-:-:S06]  /*1a80*/  WARPGROUP.ARRIVE ;  /* 0x00000000000079c5 */ /* 0x000fcc0000000000 */
[----:B------:R-:W-:Y:S01]  /*1a90*/  IGMMA.64x8x32.S8.S8 R24, gdesc[UR4], R24, gsb0 ;  /* 0x00000000041879f1 */ /* 0x000fe20008041018 */
        /* <DEDUP_REMOVED lines=15> */
[----:B------:R-:W-:Y:S01]  /*1b90*/  BPT.TRAP 0x1 ;  /* 0x000000040000795c */ /* 0x000fe20000300000 */
.L_x_24:
[----:B------:R-:W-:Y:S01]  /*1ba0*/  ULEA UR4, UR10, UR14, 0x3 ;  /* 0x0000000e0a047291 */ /* 0x000fe2000f8e183f */
[----:B------:R-:W-:-:S03]  /*1bb0*/  ISETP.GT.U32.AND P1, PT, R18, 0x1, PT ;  /* 0x000000011200780c */ /* 0x000fc60003f24070 */
[----:B------:R-:W-:-:S04]  /*1bc0*/  UIADD3 UR4, UR4, 0x90, URZ ;  /* 0x0000009004047890 */ /* 0x000fc8000fffe03f */
[----:B------:R-:W-:-:S09]  /*1bd0*/  UPRMT UR4, URZ, 0x654, UR4 ;  /* 0x000006543f047896 */ /* 0x000fd20008000004 */
[----:B------:R-:W-:Y:S01]  /*1be0*/  SYNCS.ARRIVE.TRANS64.RED.A1T0 RZ, [UR4], RZ ;  /* 0x000000ffffff79a7 */ /* 0x000fe20008100404 */
[----:B------:R-:W-:Y:S05]  /*1bf0*/  @P1 BRA `(.L_x_25) ;  /* 0x0000000000041947 */ /* 0x000fea0003800000 */
[----:B------:R-:W-:Y:S01]  /*1c00*/  BPT.TRAP 0x1 ;  /* 0x000000040000795c */ /* 0x000fe20000300000 */
.L_x_25:
[----:B------:R-:W-:Y:S01]  /*1c10*/  UIADD3 UR9, UR9, 0x1, URZ ;  /* 0x0000000109097890 */ /* 0x000fe2000fffe03f */
[C---:B------:R-:W-:Y:S01]  /*1c20*/  ISETP.GT.AND P1, PT, R0.reuse, 0x1, PT ;  /* 0x000000010000780c */ /* 0x040fe20003f24270 */
[----:B------:R-:W-:Y:S01]  /*1c30*/  UIADD3 UR10, UR10, 0x1, URZ ;  /* 0x000000010a0a7890 */ /* 0x000fe2000fffe03f */
[----:B------:R-:W-:Y:S01]  /*1c40*/  VIADD R0, R0, 0xffffffff ;  /* 0xffffffff00007836 */ /* 0x000fe20000000000 */
[----:B------:R-:W-:Y:S02]  /*1c50*/  UISETP.NE.AND UP0, UPT, UR9, 0x12, UPT ;  /* 0x000000120900788c */ /* 0x000fe4000bf05270 */
[----:B------:R-:W-:Y:S02]  /*1c60*/  UISETP.NE.AND UP1, UPT, UR10, 0x12, UPT ;  /* 0x000000120a00788c */ /* 0x000fe4000bf25270 */
[----:B------:R-:W-:Y:S02]  /*1c70*/  USEL UR4, URZ, 0x1, UP0 ;  /* 0x000000013f047887 */ /* 0x000fe40008000000 */
[----:B------:R-:W-:-:S02]  /*1c80*/  USEL UR9, UR9, URZ, UP0 ;  /* 0x0000003f09097287 */ /* 0x000fc40008000000 */
[----:B------:R-:W-:Y:S02]  /*1c90*/  USEL UR10, UR10, URZ, UP1 ;  /* 0x0000003f0a0a7287 */ /* 0x000fe40008800000 */
[----:B------:R-:W-:Y:S01]  /*1ca0*/  LOP3.LUT R4, R4, UR4, RZ, 0x3c, !PT ;  /* 0x0000000404047c12 */ /* 0x000fe2000f8e3cff */
[----:B------:R-:W-:Y:S09]  /*1cb0*/  @P1 BRA `(.L_x_26) ;  /* 0xfffffffc000c1947 */ /* 0x000ff2000383ffff */
.L_x_19:
[----:B01----:R-:W0:Y:S02]  /*1cc0*/  LDC R0, c[0x0][0x28c] ;  /* 0x0000a300ff007b82 */ /* 0x003e240000000800 */
[----:B0-----:R-:W-:-:S13]  /*1cd0*/  ISETP.GE.AND P1, PT, R0, 0x1, PT ;  /* 0x000000010000780c */ /* 0x001fda0003f26270 */
[----:B------:R-:W-:Y:S05]  /*1ce0*/  @!P1 BRA `(.L_x_27) ;  /* 0x0000000000409947 */ /* 0x000fea0003800000 */
[----:B------:R-:W-:Y:S05]  /*1cf0*/  @!P0 BRA `(.L_x_28) ;  /* 0x0000000000048947 */ /* 0x000fea0003800000 */
[----:B------:R-:W-:Y:S01]  /*1d00*/  BPT.TRAP 0x1 ;  /* 0x000000040000795c */ /* 0x000fe20000300000 */
.L_x_28:
[----:B------:R-:W0:Y:S01]  /*1d10*/  S2UR UR7, SR_CgaCtaId ;  /* 0x00000000000779c3 */ /* 0x000e220000008800 */
[----:B------:R-:W-:Y:S01]  /*1d20*/  UIADD3 UR6, UR44, UR41, URZ ;  /* 0x000000292c067290 */ /* 0x000fe2000fffe03f */
[----:B------:R-:W-:-:S03]  /*1d30*/  ISETP.GT.U32.AND P0, PT, R18, 0x1, PT ;  /* 0x000000011200780c */ /* 0x000fc60003f04070 */
[----:B------:R-:W-:-:S04]  /*1d40*/  UIMAD.WIDE.U32 UR4, UR6, 0x38e38e39, URZ ;  /* 0x38e38e39060478a5 */ /* 0x000fc8000f8e003f */
[----:B------:R-:W-:-:S03]  /*1d50*/  USHF.R.U32.HI UR4, URZ, 0x2, UR5 ;  /* 0x000000023f047899 */ /* 0x000fc60008011605 */
[----:B------:R-:W-:Y:S01]  /*1d60*/  UMOV UR5, 0x400 ;  /* 0x0000040000057882 */ /* 0x000fe20000000000 */
[----:B------:R-:W-:Y:S02]  /*1d70*/  UIMAD UR6, UR4, -0x12, UR6 ;  /* 0xffffffee040678a4 */ /* 0x000fe4000f8e0206 */
[----:B0-----:R-:W-:-:S04]  /*1d80*/  ULEA UR5, UR7, UR5, 0x18 ;  /* 0x0000000507057291 */ /* 0x001fc8000f8ec03f */
[----:B------:R-:W-:-:S04]  /*1d90*/  ULEA UR6, UR6, UR5, 0x3 ;  /* 0x0000000506067291 */ /* 0x000fc8000f8e183f */
[----:B------:R-:W-:-:S04]  /*1da0*/  UIADD3 UR6, UR6, 0x90, URZ ;  /* 0x0000009006067890 */ /* 0x000fc8000fffe03f */
[----:B------:R-:W-:-:S09]  /*1db0*/  UPRMT UR6, URZ, 0x654, UR6 ;  /* 0x000006543f067896 */ /* 0x000fd20008000006 */
[----:B------:R-:W-:Y:S01]  /*1dc0*/  SYNCS.ARRIVE.TRANS64.RED.A1T0 RZ, [UR6], RZ ;  /* 0x000000ffffff79a7 */ /* 0x000fe20008100406 */
[----:B------:R-:W-:Y:S05]  /*1dd0*/  @P0 BRA `(.L_x_27) ;  /* 0x0000000000040947 */ /* 0x000fea0003800000 */
[----:B------:R-:W-:Y:S01]  /*1de0*/  BPT.TRAP 0x1 ;  /* 0x000000040000795c */ /* 0x000fe20000300000 */
.L_x_27:
[----:B------:R-:W-:Y:S01]  /*1df0*/  IMAD.SHL.U32 R3, R43, 0x8, RZ ;  /* 0x000000082b037824 */ /* 0x000fe200078e00ff */
[----:B------:R-:W-:Y:S01]  /*1e00*/  UIADD3 UR41, UR43, UR41, URZ ;  /* 0x000000292b297290 */ /* 0x000fe2000fffe03f */
[----:B------:R-:W-:Y:S01]  /*1e10*/  IMAD R12, R41, 0xc0, RZ ;  /* 0x000000c0290c7824 */ /* 0x000fe200078e02ff */
[----:B------:R-:W-:Y:S01]  /*1e20*/  ULDC UR4, c[0x0][0x288] ;  /* 0x0000a20000047ab9 */ /* 0x000fe20000000800 */
[----:B------:R-:W-:Y:S01]  /*1e30*/  ULDC UR7, c[0x0][0x284] ;  /* 0x0000a10000077ab9 */ /* 0x000fe20000000800 */
[----:B------:R-:W-:Y:S01]  /*1e40*/  UISETP.GT.U32.AND UP0, UPT, UR41, 0x11, UPT ;  /* 0x000000112900788c */ /* 0x000fe2000bf04070 */
[C---:B------:R-:W-:Y:S01]  /*1e50*/  ISETP.GE.AND P0, PT, R3.reuse, UR4, PT ;  /* 0x0000000403007c0c */ /* 0x040fe2000bf06270 */
[----:B------:R-:W-:Y:S01]  /*1e60*/  UISETP.GE.U32.AND UP1, UPT, UR43, 0x12, UPT ;  /* 0x000000122b00788c */ /* 0x000fe2000bf26070 */
[----:B------:R-:W-:Y:S01]  /*1e70*/  SHF.R.S32.HI R14, RZ, 0x1f, R45 ;  /* 0x0000001fff0e7819 */ /* 0x000fe2000001142d */
[----:B------:R-:W-:Y:S01]  /*1e80*/  UISETP.LT.U32.AND UP0, UPT, UR43, 0x12, UP0 ;  /* 0x000000122b00788c */ /* 0x000fe20008701070 */
[----:B------:R-:W-:Y:S01]  /*1e90*/  ISETP.GE.OR P0, PT, R12, UR7, P0 ;  /* 0x000000070c007c0c */ /* 0x000fe20008706670 */
[----:B------:R-:W-:Y:S01]  /*1ea0*/  UIMAD.WIDE.U32 UR4, UR41, 0x38e38e39, URZ ;  /* 0x38e38e39290478a5 */ /* 0x000fe2000f8e003f */
[----:B------:R-:W-:Y:S01]  /*1eb0*/  LOP3.LUT R4, R3, 0x6, R36, 0xf8, !PT ;  /* 0x0000000603047812 */ /* 0x000fe200078ef824 */
[----:B------:R-:W-:Y:S01]  /*1ec0*/  USEL UR6, URZ, 0x1, !UP0 ;  /* 0x000000013f067887 */ /* 0x000fe2000c000000 */
[----:B------:R-:W-:-:S02]  /*1ed0*/  ULDC.64 UR8, c[0x0][0x5d0] ;  /* 0x0001740000087ab9 */ /* 0x000fc40000000a00 */
[----:B------:R-:W-:Y:S01]  /*1ee0*/  SHF.R.S32.HI R5, RZ, 0x1f, R4 ;  /* 0x0000001fff057819 */ /* 0x000fe20000011404 */
[----:B------:R-:W-:Y:S01]  /*1ef0*/  IMAD R0, R14, UR8, RZ ;  /* 0x000000080e007c24 */ /* 0x000fe2000f8e02ff */
[----:B------:R-:W-:Y:S02]  /*1f00*/  USHF.R.U32.HI UR4, URZ, 0x2, UR5 ;  /* 0x000000023f047899 */ /* 0x000fe40008011605 */
[----:B------:R-:W-:Y:S01]  /*1f10*/  ULOP3.LUT UR40, UR40, UR6, URZ, 0x3c, !UPT ;  /* 0x0000000628287292 */ /* 0x000fe2000f8e3c3f */
[C---:B------:R-:W-:Y:S01]  /*1f20*/  IMAD R7, R45.reuse, UR9, R0 ;  /* 0x000000092d077c24 */ /* 0x040fe2000f8e0200 */
[----:B------:R-:W-:Y:S01]  /*1f30*/  UIMAD UR41, UR4, -0x12, UR41 ;  /* 0xffffffee042978a4 */ /* 0x000fe2000f8e0229 */
[----:B------:R-:W-:Y:S01]  /*1f40*/  IMAD.WIDE.U32 R2, R45, UR8, R4 ;  /* 0x000000082d027c25 */ /* 0x000fe2000f8e0004 */
[----:B------:R-:W-:-:S03]  /*1f50*/  @UP1 ULOP3.LUT UR40, UR40, 0x1, UR4, 0x78, !UPT ;  /* 0x0000000128281892 */ /* 0x000fc6000f8e7804 */
[----:B------:R-:W-:Y:S02]  /*1f60*/  IMAD.IADD R7, R3, 0x1, R7 ;  /* 0x0000000103077824 */ /* 0x000fe400078e0207 */
[----:B------:R-:W-:Y:S02]  /*1f70*/  IMAD.MOV.U32 R0, RZ, RZ, -0x1 ;  /* 0xffffffffff007424 */ /* 0x000fe400078e00ff */
[----:B------:R-:W-:Y:S01]  /*1f80*/  IMAD.MOV.U32 R6, RZ, RZ, R2 ;  /* 0x000000ffff067224 */ /* 0x000fe200078e0002 */
[----:B------:R-:W-:Y:S06]  /*1f90*/  @P0 BRA `(.L_x_29) ;  /* 0x0000000800bc0947 */ /* 0x000fec0003800000 */
[----:B------:R-:W0:Y:S01]  /*1fa0*/  LDC.64 R46, c[0x0][0x5c8] ;  /* 0x00017200ff2e7b82 */ /* 0x000e220000000a00 */
[----:B------:R-:W-:Y:S01]  /*1fb0*/  IMAD.WIDE R2, R41, 0xc0, R22 ;  /* 0x000000c029027825 */ /* 0x000fe200078e0216 */
[----:B------:R-:W-:Y:S01]  /*1fc0*/  ULDC.64 UR4, c[0x0][0x5c0] ;  /* 0x0001700000047ab9 */ /* 0x000fe20000000a00 */
[----:B------:R-:W-:Y:S02]  /*1fd0*/  BSSY B0, `(.L_x_29) ;  /* 0x00000ab000007945 */ /* 0x000fe40003800000 */
[----:B------:R-:W-:Y:S02]  /*1fe0*/  IMAD.IADD R44, R39, 0x1, -R12 ;  /* 0x00000001272c7824 */ /* 0x000fe400078e0a0c */
[-C--:B0-----:R-:W-:Y:S02]  /*1ff0*/  IMAD R8, R3, R46.reuse, RZ ;  /* 0x0000002e03087224 */ /* 0x081fe400078e02ff */
[----:B------:R-:W-:-:S04]  /*2000*/  IMAD.WIDE.U32 R6, R2, R46, R6 ;  /* 0x0000002e02067225 */ /* 0x000fc800078e0006 */
[----:B------:R-:W-:Y:S01]  /*2010*/  IMAD R9, R2, R47, R8 ;  /* 0x0000002f02097224 */ /* 0x000fe200078e0208 */
[----:B------:R-:W-:Y:S01]  /*2020*/  IADD3 R10, P0, R6, UR4, RZ ;  /* 0x00000004060a7c10 */ /* 0x000fe2000ff1e0ff */
[----:B------:R-:W-:Y:S02]  /*2030*/  IMAD R13, R47, 0x78, RZ ;  /* 0x000000782f0d7824 */ /* 0x000fe400078e02ff */
[----:B------:R-:W-:Y:S01]  /*2040*/  IMAD.IADD R9, R7, 0x1, R9 ;  /* 0x0000000107097824 */ /* 0x000fe200078e0209 */
[----:B------:R-:W-:-:S04]  /*2050*/  LEA R8, P1, R46, R10, 0x3 ;  /* 0x0000000a2e087211 */ /* 0x000fc800078218ff */
[----:B------:R-:W-:Y:S02]  /*2060*/  IADD3.X R11, R9, UR5, RZ, P0, !PT ;  /* 0x00000005090b7c10 */ /* 0x000fe400087fe4ff */
[----:B-----5:R-:W-:Y:S02]  /*2070*/  ISETP.NE.AND P0, PT, R33, RZ, PT ;  /* 0x000000ff2100720c */ /* 0x020fe40003f05270 */
[----:B------:R-:W-:-:S03]  /*2080*/  LEA.HI.X R9, R46, R11, R47, 0x3, P1 ;  /* 0x0000000b2e097211 */ /* 0x000fc600008f1c2f */
[----:B------:R-:W-:-:S04]  /*2090*/  IMAD.WIDE.U32 R6, R46, 0x78, R8 ;  /* 0x000000782e067825 */ /* 0x000fc800078e0008 */
[----:B------:R-:W-:Y:S02]  /*20a0*/  IMAD.IADD R13, R7, 0x1, R13 ;  /* 0x00000001070d7824 */ /* 0x000fe400078e020d */
[----:B------:R-:W-:Y:S02]  /*20b0*/  IMAD.MOV.U32 R12, RZ, RZ, R6 ;  /* 0x000000ffff0c7224 */ /* 0x000fe400078e0006 */
[----:B------:R-:W-:Y:S05]  /*20c0*/  @!P0 BRA `(.L_x_30) ;  /* 0x0000000400d08947 */ /* 0x000fea0003800000 */
[----:B------:R-:W0:Y:S01]  /*20d0*/  LDC.64 R48, c[0x0][0x5b0] ;  /* 0x00016c00ff307b82 */ /* 0x000e220000000a00 */
[----:B------:R-:W-:Y:S01]  /*20e0*/  ULDC.64 UR4, c[0x0][0x5b8] ;  /* 0x00016e0000047ab9 */ /* 0x000fe20000000a00 */
[----:B------:R-:W-:Y:S01]  /*20f0*/  IMAD R54, R41, -0xc0, R39 ;  /* 0xffffff4029367824 */ /* 0x000fe200078e0227 */
[----:B------:R-:W-:Y:S01]  /*2100*/  BSSY B1, `(.L_x_31) ;  /* 0x0000013000017945 */ /* 0x000fe20003800000 */
[----:B------:R-:W-:Y:S02]  /*2110*/  IMAD R6, R14, UR4, RZ ;  /* 0x000000040e067c24 */ /* 0x000fe4000f8e02ff */
[C---:B------:R-:W-:Y:S02]  /*2120*/  IMAD.WIDE.U32 R14, R45.reuse, UR4, R4 ;  /* 0x000000042d0e7c25 */ /* 0x040fe4000f8e0004 */
[----:B------:R-:W1:Y:S02]  /*2130*/  LDC.64 R50, c[0x0][0x5a8] ;  /* 0x00016a00ff327b82 */ /* 0x000e640000000a00 */
[----:B------:R-:W-:-:S02]  /*2140*/  IMAD R7, R45, UR5, R6 ;  /* 0x000000052d077c24 */ /* 0x000fc4000f8e0206 */
[----:B------:R-:W-:Y:S02]  /*2150*/  IMAD R45, R43, -0x8, R34 ;  /* 0xfffffff82b2d7824 */ /* 0x000fe400078e0222 */
[----:B------:R-:W-:Y:S02]  /*2160*/  IMAD.IADD R7, R15, 0x1, R7 ;  /* 0x000000010f077824 */ /* 0x000fe400078e0207 */
[----:B------:R-:W-:Y:S01]  /*2170*/  IMAD.MOV.U32 R6, RZ, RZ, R14 ;  /* 0x000000ffff067224 */ /* 0x000fe200078e000e */
[----:B------:R-:W-:-:S04]  /*2180*/  ISETP.GE.AND P2, PT, R45, 0x1, PT ;  /* 0x000000012d00780c */ /* 0x000fc80003f46270 */
[----:B------:R-:W-:Y:S01]  /*2190*/  ISETP.LT.OR P1, PT, R54, 0x1, !P2 ;  /* 0x000000013600780c */ /* 0x000fe20005721670 */
[-C--:B0-----:R-:W-:Y:S02]  /*21a0*/  IMAD R20, R3, R48.reuse, RZ ;  /* 0x0000003003147224 */ /* 0x081fe400078e02ff */
[----:B------:R-:W-:-:S04]  /*21b0*/  IMAD.WIDE.U32 R4, R2, R48, R6 ;  /* 0x0000003002047225 */ /* 0x000fc800078e0006 */
[----:B------:R-:W-:Y:S01]  /*21c0*/  IMAD R41, R2, R49, R20 ;  /* 0x0000003102297224 */ /* 0x000fe200078e0214 */
[----:B-1----:R-:W-:Y:S01]  /*21d0*/  IADD3 R20, P0, R4, R50, RZ ;  /* 0x0000003204147210 */ /* 0x002fe20007f1e0ff */
[----:B------:R-:W-:-:S03]  /*21e0*/  IMAD.SHL.U32 R4, R48, 0x8, RZ ;  /* 0x0000000830047824 */ /* 0x000fc600078e00ff */
[----:B------:R-:W-:Y:S02]  /*21f0*/  IADD3.X R21, R51, R5, R41, P0, !PT ;  /* 0x0000000533157210 */ /* 0x000fe400007fe429 */
[----:B------:R-:W-:Y:S01]  /*2200*/  SHF.L.U64.HI R5, R48, 0x3, R49 ;  /* 0x0000000330057819 */ /* 0x000fe20000010231 */
[----:B------:R-:W-:Y:S06]  /*2210*/  @P1 BRA `(.L_x_32) ;  /* 0x0000000000041947 */ /* 0x000fec0003800000 */
[----:B------:R0:W5:Y:S02]  /*2220*/  LDG.E.U8 R40, desc[UR38][R20.64] ;  /* 0x0000002614287981 */ /* 0x000164000c1e1100 */
.L_x_32:
[----:B------:R-:W-:Y:S05]  /*2230*/  BSYNC B1 ;  /* 0x0000000000017941 */ /* 0x000fea0003800000 */
.L_x_31:
[----:B-----5:R-:W-:Y:S01]  /*2240*/  LOP3.LUT R3, R40, 0xffff, RZ, 0xc0, !PT ;  /* 0x0000ffff28037812 */ /* 0x020fe200078ec0ff */
[----:B------:R-:W-:Y:S01]  /*2250*/  IMAD.WIDE.U32 R4, R2, R48, R4 ;  /* 0x0000003002047225 */ /* 0x000fe200078e0004 */
[----:B------:R-:W-:Y:S01]  /*2260*/  ISETP.GE.AND P0, PT, R45, 0x2, PT ;  /* 0x000000022d00780c */ /* 0x000fe20003f06270 */
[----:B------:R-:W-:Y:S01]  /*2270*/  BSSY B1, `(.L_x_33) ;  /* 0x000000e000017945 */ /* 0x000fe20003800000 */
[----:B------:R-:W-:Y:S01]  /*2280*/  PRMT R2, R3, 0x8880, RZ ;  /* 0x0000888003027816 */ /* 0x000fe200000000ff */
[----:B------:R-:W-:Y:S01]  /*2290*/  IMAD.IADD R53, R41, 0x1, R5 ;  /* 0x0000000129357824 */ /* 0x000fe200078e0205 */
[----:B------:R-:W-:Y:S02]  /*22a0*/  ISETP.LT.OR P3, PT, R54, 0x1, !P0 ;  /* 0x000000013600780c */ /* 0x000fe40004761670 */
[----:B------:R-:W-:Y:S01]  /*22b0*/  IADD3 R42, P4, P5, R14, R50, R4 ;  /* 0x000000320e2a7210 */ /* 0x000fe20007d9e004 */
[----:B------:R-:W-:-:S03]  /*22c0*/  IMAD R41, R2, R33, RZ ;  /* 0x0000002102297224 */ /* 0x000fc600078e02ff */
[----:B------:R-:W-:Y:S01]  /*22d0*/  IADD3.X R43, R7, R51, R53, P4, P5 ;  /* 0x00000033072b7210 */ /* 0x000fe200027ea435 */
[----:B------:R-:W-:Y:S01]  /*22e0*/  @!P1 IMAD R3, R28, R32, R41 ;  /* 0x000000201c039224 */ /* 0x000fe200078e0229 */
[----:B------:R-:W-:-:S04]  /*22f0*/  ISETP.LT.OR P4, PT, R44, 0x9, !P2 ;  /* 0x000000092c00780c */ /* 0x000fc80005781670 */
[----:B------:R1:W-:Y:S01]  /*2300*/  @!P1 STG.E.U8 desc[UR38][R10.64], R3 ;  /* 0x000000030a009986 */ /* 0x0003e2000c101126 */
[----:B------:R-:W-:Y:S08]  /*2310*/  @P3 BRA `(.L_x_34) ;  /* 0x00000000000c3947 */ /* 0x000ff00003800000 */
[----:B------:R-:W2:Y:S02]  /*2320*/  LDG.E.U8 R40, desc[UR38][R20.64+0x1] ;  /* 0x0000012614287981 */ /* 0x000ea4000c1e1100 */
[----:B--2---:R-:W-:-:S05]  /*2330*/  PRMT R2, R40, 0x8880, RZ ;  /* 0x0000888028027816 */ /* 0x004fca00000000ff */
[----:B------:R-:W-:-:S07]  /*2340*/  IMAD R41, R2, R33, RZ ;  /* 0x0000002102297224 */ /* 0x000fce00078e02ff */
.L_x_34:
[----:B------:R-:W-:Y:S05]  /*2350*/  BSYNC B1 ;  /* 0x0000000000017941 */ /* 0x000fea0003800000 */
.L_x_33:
[----:B------:R-:W-:Y:S01]  /*2360*/  @!P3 IMAD R29, R29, R32, R41 ;  /* 0x000000201d1db224 */ /* 0x000fe200078e0229 */
[----:B------:R-:W-:Y:S01]  /*2370*/  BSSY B1, `(.L_x_35) ;  /* 0x0000007000017945 */ /* 0x000fe20003800000 */
[----:B------:R-:W-:-:S03]  /*2380*/  ISETP.LT.OR P1, PT, R54, 0x9, !P0 ;  /* 0x000000093600780c */ /* 0x000fc60004721670 */
[----:B------:R2:W-:Y:S01]  /*2390*/  @!P3 STG.E.U8 desc[UR38][R10.64+0x1], R29 ;  /* 0x0000011d0a00b986 */ /* 0x0005e2000c101126 */
[----:B------:R-:W-:Y:S09]  /*23a0*/  @P4 BRA `(.L_x_36) ;  /* 0x00000000000c4947 */ /* 0x000ff20003800000 */
[----:B------:R-:W3:Y:S02]  /*23b0*/  LDG.E.U8 R40, desc[UR38][R42.64] ;  /* 0x000000262a287981 */ /* 0x000ee4000c1e1100 */
[----:B---3--:R-:W-:-:S05]  /*23c0*/  PRMT R2, R40, 0x8880, RZ ;  /* 0x0000888028027816 */ /* 0x008fca00000000ff */
[----:B------:R-:W-:-:S07]  /*23d0*/  IMAD R41, R2, R33, RZ ;  /* 0x0000002102297224 */ /* 0x000fce00078e02ff */
.L_x_36:
[----:B------:R-:W-:Y:S05]  /*23e0*/  BSYNC B1 ;  /* 0x0000000000017941 */ /* 0x000fea0003800000 */
.L_x_35:
[----:B-12---:R-:W-:Y:S01]  /*23f0*/  @!P4 IMAD R11, R30, R32, R41 ;  /* 0x000000201e0bc224 */ /* 0x006fe200078e0229 */
[----:B------:R-:W-:Y:S01]  /*2400*/  BSSY B1, `(.L_x_37) ;  /* 0x000000b000017945 */ /* 0x000fe20003800000 */
[----:B------:R-:W-:Y:S02]  /*2410*/  @!P4 IMAD.MOV.U32 R2, RZ, RZ, R8 ;  /* 0x000000ffff02c224 */ /* 0x000fe400078e0008 */
[----:B------:R-:W-:Y:S02]  /*2420*/  @!P4 IMAD.MOV.U32 R3, RZ, RZ, R9 ;  /* 0x000000ffff03c224 */ /* 0x000fe400078e0009 */
[----:B------:R-:W-:Y:S02]  /*2430*/  IMAD.MOV.U32 R5, RZ, RZ, R53 ;  /* 0x000000ffff057224 */ /* 0x000fe400078e0035 */
[----:B0-----:R-:W-:Y:S01]  /*2440*/  IMAD R21, R49, 0x78, RZ ;  /* 0x0000007831157824 */ /* 0x001fe200078e02ff */
[----:B------:R0:W-:Y:S01]  /*2450*/  @!P4 STG.E.U8 desc[UR38][R2.64], R11 ;  /* 0x0000000b0200c986 */ /* 0x0001e2000c101126 */
[----:B------:R-:W-:Y:S01]  /*2460*/  IMAD.WIDE.U32 R4, R48, 0x78, R4 ;  /* 0x0000007830047825 */ /* 0x000fe200078e0004 */
[----:B------:R-:W-:Y:S06]  /*2470*/  @P1 BRA `(.L_x_38) ;  /* 0x00000000000c1947 */ /* 0x000fec0003800000 */
[----:B------:R-:W0:Y:S02]  /*2480*/  LDG.E.U8 R40, desc[UR38][R42.64+0x1] ;  /* 0x000001262a287981 */ /* 0x000e24000c1e1100 */
[----:B0-----:R-:W-:-:S05]  /*2490*/  PRMT R2, R40, 0x8880, RZ ;  /* 0x0000888028027816 */ /* 0x001fca00000000ff */
[----:B------:R-:W-:-:S07]  /*24a0*/  IMAD R41, R2, R33, RZ ;  /* 0x0000002102297224 */ /* 0x000fce00078e02ff */
.L_x_38:
[----:B------:R-:W-:Y:S05]  /*24b0*/  BSYNC B1 ;  /* 0x0000000000017941 */ /* 0x000fea0003800000 */
.L_x_37:
[----:B------:R-:W-:Y:S01]  /*24c0*/  ISETP.LT.OR P2, PT, R44, 0x81, !P2 ;  /* 0x000000812c00780c */ /* 0x000fe20005741670 */
[----:B------:R-:W-:Y:S01]  /*24d0*/  @!P1 IMAD R31, R31, R32, R41 ;  /* 0x000000201f1f9224 */ /* 0x000fe200078e0229 */
[----:B------:R-:W-:Y:S01]  /*24e0*/  LEA R15, P3, R48, R4, 0x3 ;  /* 0x00000004300f7211 */ /* 0x000fe200078618ff */
[----:B0-----:R-:W-:Y:S01]  /*24f0*/  @!P1 IMAD.MOV.U32 R2, RZ, RZ, R8 ;  /* 0x000000ffff029224 */ /* 0x001fe200078e0008 */
[----:B------:R-:W-:Y:S01]  /*2500*/  IADD3 R4, P4, P5, R14, R50, R4 ;  /* 0x000000320e047210 */ /* 0x000fe20007d9e004 */
[----:B------:R-:W-:Y:S01]  /*2510*/  @!P1 IMAD.MOV.U32 R3, RZ, RZ, R9 ;  /* 0x000000ffff039224 */ /* 0x000fe200078e0009 */
[----:B------:R-:W-:Y:S01]  /*2520*/  BSSY B1, `(.L_x_39) ;  /* 0x000000d000017945 */ /* 0x000fe20003800000 */
[----:B------:R-:W-:Y:S01]  /*2530*/  IMAD.IADD R21, R5, 0x1, R21 ;  /* 0x0000000105157824 */ /* 0x000fe200078e0215 */
[----:B------:R-:W-:Y:S02]  /*2540*/  ISETP.LT.OR P0, PT, R54, 0x81, !P0 ;  /* 0x000000813600780c */ /* 0x000fe40004701670 */
[----:B------:R0:W-:Y:S01]  /*2550*/  @!P1 STG.E.U8 desc[UR38][R2.64+0x1], R31 ;  /* 0x0000011f02009986 */ /* 0x0001e2000c101126 */
[----:B------:R-:W-:-:S02]  /*2560*/  ISETP.GE.AND P1, PT, R44, 0x89, PT ;  /* 0x000000892c00780c */ /* 0x000fc40003f26270 */
[----:B------:R-:W-:Y:S02]  /*2570*/  LEA.HI.X R10, R48, R21, R49, 0x3, P3 ;  /* 0x00000015300a7211 */ /* 0x000fe400018f1c31 */
[----:B------:R-:W-:Y:S02]  /*2580*/  IADD3.X R5, R7, R51, R21, P4, P5 ;  /* 0x0000003307057210 */ /* 0x000fe400027ea415 */
[----:B------:R-:W-:Y:S02]  /*2590*/  IADD3 R14, P4, P5, R14, R50, R15 ;  /* 0x000000320e0e7210 */ /* 0x000fe40007d9e00f */
[----:B------:R-:W-:Y:S01]  /*25a0*/  ISETP.LT.OR P3, PT, R45, 0x1, !P1 ;  /* 0x000000012d00780c */ /* 0x000fe20004f61670 */
[----:B------:R-:W-:-:S12]  /*25b0*/  @P2 BRA `(.L_x_40) ;  /* 0x00000000000c2947 */ /* 0x000fd80003800000 */
[----:B------:R-:W0:Y:S02]  /*25c0*/  LDG.E.U8 R40, desc[UR38][R4.64] ;  /* 0x0000002604287981 */ /* 0x000e24000c1e1100 */
[----:B0-----:R-:W-:-:S05]  /*25d0*/  PRMT R2, R40, 0x8880, RZ ;  /* 0x0000888028027816 */ /* 0x001fca00000000ff */
[----:B------:R-:W-:-:S07]  /*25e0*/  IMAD R41, R2, R33, RZ ;  /* 0x0000002102297224 */ /* 0x000fce00078e02ff */
.L_x_40:
[----:B------:R-:W-:Y:S05]  /*25f0*/  BSYNC B1 ;  /* 0x0000000000017941 */ /* 0x000fea0003800000 */
.L_x_39:
[----:B0-----:R-:W-:Y:S01]  /*2600*/  @!P2 IMAD R3, R24, R32, R41 ;  /* 0x000000201803a224 */ /* 0x001fe200078e0229 */
[----:B------:R-:W-:Y:S01]  /*2610*/  BSSY B1, `(.L_x_41) ;  /* 0x0000007000017945 */ /* 0x000fe20003800000 */
[----:B------:R-:W-:-:S03]  /*2620*/  IADD3.X R15, R7, R51, R10, P4, P5 ;  /* 0x00000033070f7210 */ /* 0x000fc600027ea40a */
[----:B------:R0:W-:Y:S01]  /*2630*/  @!P2 STG.E.U8 desc[UR38][R12.64], R3 ;  /* 0x000000030c00a986 */ /* 0x0001e2000c101126 */
[----:B------:R-:W-:Y:S05]  /*2640*/  @P0 BRA `(.L_x_42) ;  /* 0x00000000000c0947 */ /* 0x000fea0003800000 */
[----:B------:R-:W2:Y:S02]  /*2650*/  LDG.E.U8 R40, desc[UR38][R4.64+0x1] ;  /* 0x0000012604287981 */ /* 0x000ea4000c1e1100 */
[----:B--2---:R-:W-:-:S05]  /*2660*/  PRMT R2, R40, 0x8880, RZ ;  /* 0x0000888028027816 */ /* 0x004fca00000000ff */
[----:B------:R-:W-:-:S07]  /*2670*/  IMAD R41, R2, R33, RZ ;  /* 0x0000002102297224 */ /* 0x000fce00078e02ff */
.L_x_42:
[----:B------:R-:W-:Y:S05]  /*2680*/  BSYNC B1 ;  /* 0x0000000000017941 */ /* 0x000fea0003800000 */
.L_x_41:
[----:B------:R-:W-:-:S05]  /*2690*/  @!P0 IMAD R25, R25, R32, R41 ;  /* 0x0000002019198224 */ /* 0x000fca00078e0229 */
[----:B------:R1:W-:Y:S04]  /*26a0*/  @!P0 STG.E.U8 desc[UR38][R12.64+0x1], R25 ;  /* 0x000001190c008986 */ /* 0x0003e8000c101126 */
[----:B------:R-:W2:Y:S01]  /*26b0*/  @!P3 LDG.E.U8 R40, desc[UR38][R14.64] ;  /* 0x000000260e28b981 */ /* 0x000ea2000c1e1100 */
[----:B0-----:R-:W-:Y:S01]  /*26c0*/  IMAD.WIDE.U32 R2, R46, 0x80, RZ ;  /* 0x000000802e027825 */ /* 0x001fe200078e00ff */
[----:B------:R-:W-:Y:S01]  /*26d0*/  ISETP.LT.OR P1, PT, R45, 0x2, !P1 ;  /* 0x000000022d00780c */ /* 0x000fe20004f21670 */
[----:B------:R-:W-:Y:S02]  /*26e0*/  BSSY B1, `(.L_x_43) ;  /* 0x000000c000017945 */ /* 0x000fe40003800000 */
[----:B------:R-:W-:Y:S01]  /*26f0*/  IMAD.SHL.U32 R5, R47, 0x80, RZ ;  /* 0x000000802f057824 */ /* 0x000fe200078e00ff */
[----:B------:R-:W-:-:S04]  /*2700*/  @!P3 IADD3 R2, P0, R8, R2, RZ ;  /* 0x000000020802b210 */ /* 0x000fc80007f1e0ff */
[----:B------:R-:W-:Y:S02]  /*2710*/  @!P3 IADD3.X R3, R9, R3, R5, P0, !PT ;  /* 0x000000030903b210 */ /* 0x000fe400007fe405 */
[----:B--2---:R-:W-:-:S05]  /*2720*/  @!P3 PRMT R4, R40, 0x8880, RZ ;  /* 0x000088802804b816 */ /* 0x004fca00000000ff */
[----:B------:R-:W-:-:S04]  /*2730*/  @!P3 IMAD R41, R4, R33, RZ ;  /* 0x000000210429b224 */ /* 0x000fc800078e02ff */
[----:B------:R-:W-:-:S05]  /*2740*/  @!P3 IMAD R5, R26, R32, R41 ;  /* 0x000000201a05b224 */ /* 0x000fca00078e0229 */
[----:B------:R1:W-:Y:S01]  /*2750*/  @!P3 STG.E.U8 desc[UR38][R2.64], R5 ;  /* 0x000000050200b986 */ /* 0x0003e2000c101126 */
[----:B------:R-:W-:Y:S05]  /*2760*/  @P1 BRA `(.L_x_44) ;  /* 0x00000000000c1947 */ /* 0x000fea0003800000 */
[----:B------:R-:W1:Y:S02]  /*2770*/  LDG.E.U8 R40, desc[UR38][R14.64+0x1] ;  /* 0x000001260e287981 */ /* 0x000e64000c1e1100 */
[----:B-1----:R-:W-:-:S05]  /*2780*/  PRMT R2, R40, 0x8880, RZ ;  /* 0x0000888028027816 */ /* 0x002fca00000000ff */
[----:B------:R-:W-:-:S07]  /*2790*/  IMAD R41, R2, R33, RZ ;  /* 0x0000002102297224 */ /* 0x000fce00078e02ff */
.L_x_44:
[----:B------:R-:W-:Y:S05]  /*27a0*/  BSYNC B1 ;  /* 0x0000000000017941 */ /* 0x000fea0003800000 */
.L_x_43:
[----:B------:R-:W-:Y:S01]  /*27b0*/  IMAD R27, R27, R32, R41 ;  /* 0x000000201b1b7224 */ /* 0x000fe200078e0229 */
[----:B------:R-:W-:Y:S06]  /*27c0*/  @P1 BRA `(.L_x_45) ;  /* 0x0000000000ac1947 */ /* 0x000fec0003800000 */
[----:B-1----:R-:W-:-:S04]  /*27d0*/  LEA R2, P0, R46, R8, 0x7 ;  /* 0x000000082e027211 */ /* 0x002fc800078038ff */
[----:B------:R-:W-:-:S05]  /*27e0*/  LEA.HI.X R3, R46, R9, R47, 0x7, P0 ;  /* 0x000000092e037211 */ /* 0x000fca00000f3c2f */
[----:B------:R2:W-:Y:S01]  /*27f0*/  STG.E.U8 desc[UR38][R2.64+0x1], R27 ;  /* 0x0000011b02007986 */ /* 0x0005e2000c101126 */
[----:B------:R-:W-:Y:S05]  /*2800*/  BRA `(.L_x_45) ;  /* 0x00000000009c7947 */ /* 0x000fea0003800000 */
.L_x_30:
[----:B------:R-:W-:Y:S01]  /*2810*/  IMAD R43, R43, -0x8, R34 ;  /* 0xfffffff82b2b7824 */ /* 0x000fe200078e0222 */
[----:B------:R-:W-:Y:S01]  /*2820*/  ISETP.GE.AND P0, PT, R44, 0x1, PT ;  /* 0x000000012c00780c */ /* 0x000fe20003f06270 */
[----:B------:R-:W-:Y:S01]  /*2830*/  IMAD.WIDE.U32 R4, R46, 0x80, RZ ;  /* 0x000000802e047825 */ /* 0x000fe200078e00ff */
[C---:B------:R-:W-:Y:S02]  /*2840*/  ISETP.GE.AND P5, PT, R44.reuse, 0x9, PT ;  /* 0x000000092c00780c */ /* 0x040fe40003fa6270 */
[C---:B------:R-:W-:Y:S02]  /*2850*/  ISETP.LT.OR P3, PT, R43.reuse, 0x1, !P0 ;  /* 0x000000012b00780c */ /* 0x040fe40004761670 */
[C---:B------:R-:W-:Y:S02]  /*2860*/  ISETP.LT.OR P0, PT, R43.reuse, 0x2, !P0 ;  /* 0x000000022b00780c */ /* 0x040fe40004701670 */
[----:B------:R-:W-:Y:S02]  /*2870*/  ISETP.LT.OR P4, PT, R43, 0x1, !P5 ;  /* 0x000000012b00780c */ /* 0x000fe40006f81670 */
[----:B------:R-:W-:-:S02]  /*2880*/  ISETP.GE.AND P2, PT, R44, 0x89, PT ;  /* 0x000000892c00780c */ /* 0x000fc40003f46270 */
[----:B------:R-:W-:-:S05]  /*2890*/  ISETP.GE.AND P1, PT, R44, 0x81, PT ;  /* 0x000000812c00780c */ /* 0x000fca0003f26270 */
[-C--:B------:R-:W-:Y:S02]  /*28a0*/  @!P3 IMAD R7, R28, R32.reuse, RZ ;  /* 0x000000201c07b224 */ /* 0x080fe400078e02ff */
[----:B------:R-:W-:Y:S02]  /*28b0*/  @!P3 IMAD.MOV.U32 R2, RZ, RZ, R10 ;  /* 0x000000ffff02b224 */ /* 0x000fe400078e000a */
[----:B------:R-:W-:Y:S02]  /*28c0*/  @!P3 IMAD.MOV.U32 R3, RZ, RZ, R11 ;  /* 0x000000ffff03b224 */ /* 0x000fe400078e000b */
[-C--:B------:R-:W-:Y:S02]  /*28d0*/  @!P0 IMAD R29, R29, R32.reuse, RZ ;  /* 0x000000201d1d8224 */ /* 0x080fe400078e02ff */
[----:B------:R-:W-:Y:S01]  /*28e0*/  @!P4 IMAD R15, R30, R32, RZ ;  /* 0x000000201e0fc224 */ /* 0x000fe200078e02ff */
[----:B------:R0:W-:Y:S01]  /*28f0*/  @!P3 STG.E.U8 desc[UR38][R2.64], R7 ;  /* 0x000000070200b986 */ /* 0x0001e2000c101126 */
[C---:B------:R-:W-:Y:S01]  /*2900*/  ISETP.LT.OR P3, PT, R43.reuse, 0x1, !P2 ;  /* 0x000000012b00780c */ /* 0x040fe20005761670 */
[----:B------:R-:W-:Y:S01]  /*2910*/  @!P4 IMAD.MOV.U32 R6, RZ, RZ, R8 ;  /* 0x000000ffff06c224 */ /* 0x000fe200078e0008 */
[C---:B------:R-:W-:Y:S01]  /*2920*/  ISETP.LT.OR P2, PT, R43.reuse, 0x2, !P2 ;  /* 0x000000022b00780c */ /* 0x040fe20005741670 */
[----:B------:R1:W-:Y:S01]  /*2930*/  @!P0 STG.E.U8 desc[UR38][R10.64+0x1], R29 ;  /* 0x0000011d0a008986 */ /* 0x0003e2000c101126 */
[----:B------:R-:W-:-:S02]  /*2940*/  ISETP.LT.OR P0, PT, R43, 0x2, !P5 ;  /* 0x000000022b00780c */ /* 0x000fc40006f01670 */
[C---:B------:R-:W-:Y:S02]  /*2950*/  ISETP.LT.OR P5, PT, R43.reuse, 0x1, !P1 ;  /* 0x000000012b00780c */ /* 0x040fe40004fa1670 */
[----:B------:R-:W-:Y:S01]  /*2960*/  ISETP.LT.OR P1, PT, R43, 0x2, !P1 ;  /* 0x000000022b00780c */ /* 0x000fe20004f21670 */
[----:B0-----:R-:W-:Y:S02]  /*2970*/  @!P4 IMAD.MOV.U32 R7, RZ, RZ, R9 ;  /* 0x000000ffff07c224 */ /* 0x001fe400078e0009 */
[----:B------:R-:W-:Y:S02]  /*2980*/  IMAD.SHL.U32 R3, R47, 0x80, RZ ;  /* 0x000000802f037824 */ /* 0x000fe400078e00ff */
[----:B------:R-:W-:Y:S01]  /*2990*/  @!P3 IMAD R21, R26, R32, RZ ;  /* 0x000000201a15b224 */ /* 0x000fe200078e02ff */
[----:B------:R0:W-:Y:S01]  /*29a0*/  @!P4 STG.E.U8 desc[UR38][R6.64], R15 ;  /* 0x0000000f0600c986 */ /* 0x0001e2000c101126 */
[----:B------:R-:W-:Y:S02]  /*29b0*/  @!P3 IADD3 R2, P4, R4, R8, RZ ;  /* 0x000000080402b210 */ /* 0x000fe40007f9e0ff */
[----:B------:R-:W-:-:S02]  /*29c0*/  @!P0 IMAD R31, R31, R32, RZ ;  /* 0x000000201f1f8224 */ /* 0x000fc400078e02ff */
[-C--:B-1----:R-:W-:Y:S01]  /*29d0*/  @!P5 IMAD R11, R24, R32.reuse, RZ ;  /* 0x00000020180bd224 */ /* 0x082fe200078e02ff */
[----:B------:R-:W-:Y:S01]  /*29e0*/  @!P3 IADD3.X R3, R9, R5, R3, P4, !PT ;  /* 0x000000050903b210 */ /* 0x000fe200027fe403 */
[----:B------:R-:W-:Y:S01]  /*29f0*/  @!P1 IMAD R25, R25, R32, RZ ;  /* 0x0000002019199224 */ /* 0x000fe200078e02ff */
[C---:B------:R-:W-:Y:S01]  /*2a00*/  @!P2 LEA R4, P4, R46.reuse, R8, 0x7 ;  /* 0x000000082e04a211 */ /* 0x040fe200078838ff */
[----:B------:R-:W-:Y:S01]  /*2a10*/  @!P2 IMAD R27, R27, R32, RZ ;  /* 0x000000201b1ba224 */ /* 0x000fe200078e02ff */
[----:B------:R0:W-:Y:S02]  /*2a20*/  @!P0 STG.E.U8 desc[UR38][R8.64+0x1], R31 ;  /* 0x0000011f08008986 */ /* 0x0001e4000c101126 */
[----:B------:R-:W-:Y:S02]  /*2a30*/  @!P2 LEA.HI.X R5, R46, R9, R47, 0x7, P4 ;  /* 0x000000092e05a211 */ /* 0x000fe400020f3c2f */
[----:B------:R0:W-:Y:S04]  /*2a40*/  @!P5 STG.E.U8 desc[UR38][R12.64], R11 ;  /* 0x0000000b0c00d986 */ /* 0x0001e8000c101126 */
[----:B------:R0:W-:Y:S04]  /*2a50*/  @!P1 STG.E.U8 desc[UR38][R12.64+0x1], R25 ;  /* 0x000001190c009986 */ /* 0x0001e8000c101126 */
[----:B------:R0:W-:Y:S04]  /*2a60*/  @!P3 STG.E.U8 desc[UR38][R2.64], R21 ;  /* 0x000000150200b986 */ /* 0x0001e8000c101126 */
[----:B------:R0:W-:Y:S02]  /*2a70*/  @!P2 STG.E.U8 desc[UR38][R4.64+0x1], R27 ;  /* 0x0000011b0400a986 */ /* 0x0001e4000c101126 */
.L_x_45:
[----:B------:R-:W-:Y:S05]  /*2a80*/  BSYNC B0 ;  /* 0x0000000000007941 */ /* 0x000fea0003800000 */
.L_x_29:
[----:B------:R-:W-:Y:S01]  /*2a90*/  IADD3 R16, P0, R16, UR36, RZ ;  /* 0x0000002410107c10 */ /* 0x000fe2000ff1e0ff */
[----:B------:R-:W-:Y:S01]  /*2aa0*/  ULDC.64 UR4, c[0x0][0x650] ;  /* 0x0001940000047ab9 */ /* 0x000fe20000000a00 */
[----:B012---:R-:W-:Y:S01]  /*2ab0*/  PRMT R2, RZ, 0x7610, R2 ;  /* 0x00007610ff027816 */ /* 0x007fe20000000002 */
[----:B------:R-:W-:Y:S01]  /*2ac0*/  IMAD.MOV.U32 R43, RZ, RZ, -0x1 ;  /* 0xffffffffff2b7424 */ /* 0x000fe200078e00ff */
[----:B------:R-:W-:Y:S01]  /*2ad0*/  IADD3.X R17, R17, UR42, RZ, P0, !PT ;  /* 0x0000002a11117c10 */ /* 0x000fe200087fe4ff */
[----:B------:R-:W-:Y:S01]  /*2ae0*/  IMAD.MOV.U32 R45, RZ, RZ, -0x1 ;  /* 0xffffffffff2d7424 */ /* 0x000fe200078e00ff */
[----:B------:R-:W-:-:S04]  /*2af0*/  ISETP.GE.U32.AND P0, PT, R16, UR4, PT ;  /* 0x0000000410007c0c */ /* 0x000fc8000bf06070 */
[----:B------:R-:W-:-:S13]  /*2b00*/  ISETP.GE.U32.AND.EX P0, PT, R17, UR5, PT, P0 ;  /* 0x0000000511007c0c */ /* 0x000fda000bf06100 */
[----:B------:R-:W-:Y:S05]  /*2b10*/  @P0 BRA `(.L_x_46) ;  /* 0x0000000400500947 */ /* 0x000fea0003800000 */
[----:B------:R-:W0:Y:S01]  /*2b20*/  LDC.64 R8, c[0x0][0x628] ;  /* 0x00018a00ff087b82 */ /* 0x000e220000000a00 */
[----:B------:R-:W1:Y:S01]  /*2b30*/  S2R R14, SR_CTAID.X ;  /* 0x00000000000e7919 */ /* 0x000e620000002500 */
[----:B------:R-:W-:Y:S02]  /*2b40*/  IMAD.MOV.U32 R6, RZ, RZ, R16 ;  /* 0x000000ffff067224 */ /* 0x000fe400078e0010 */
[----:B------:R-:W-:Y:S01]  /*2b50*/  IMAD.MOV.U32 R7, RZ, RZ, R17 ;  /* 0x000000ffff077224 */ /* 0x000fe200078e0011 */
[----:B------:R-:W2:Y:S03]  /*2b60*/  S2R R15, SR_CTAID.Y ;  /* 0x00000000000f7919 */ /* 0x000ea60000002600 */
[----:B------:R-:W3:Y:S08]  /*2b70*/  LDC R0, c[0x0][0x630] ;  /* 0x00018c00ff007b82 */ /* 0x000ef00000000800 */
[----:B------:R-:W4:Y:S01]  /*2b80*/  LDC.64 R12, c[0x0][0x620] ;  /* 0x00018800ff0c7b82 */ /* 0x000f220000000a00 */
[----:B0-----:R-:W-:-:S04]  /*2b90*/  ISETP.NE.U32.AND P0, PT, R8, RZ, PT ;  /* 0x000000ff0800720c */ /* 0x001fc80003f05070 */
[----:B------:R-:W-:-:S13]  /*2ba0*/  ISETP.NE.AND.EX P0, PT, R9, RZ, PT, P0 ;  /* 0x000000ff0900720c */ /* 0x000fda0003f05300 */
[----:B-1234-:R-:W-:Y:S05]  /*2bb0*/  @!P0 BRA `(.L_x_47) ;  /* 0x0000000000288947 */ /* 0x01efea0003800000 */
        /* <DEDUP_REMOVED lines=10> */
.L_x_47:
[-CC-:B------:R-:W-:Y:S01]  /*2c60*/  SHF.R.U64 R45, R6, R0.reuse, R7.reuse ;  /* 0x00000000062d7219 */ /* 0x180fe20000001207 */
[----:B------:R-:W0:Y:S01]  /*2c70*/  LDC.64 R24, c[0x0][0x640] ;  /* 0x00019000ff187b82 */ /* 0x000e220000000a00 */
[----:B------:R-:W-:Y:S01]  /*2c80*/  SHF.R.U32.HI R0, RZ, R0, R7 ;  /* 0x00000000ff007219 */ /* 0x000fe20000011607 */
[----:B------:R-:W-:Y:S01]  /*2c90*/  ULDC UR4, c[0x0][0x150] ;  /* 0x0000540000047ab9 */ /* 0x000fe20000000800 */
[----:B------:R-:W-:Y:S02]  /*2ca0*/  IADD3 R5, P0, RZ, -R45, RZ ;  /* 0x8000002dff057210 */ /* 0x000fe40007f1e0ff */
[----:B------:R-:W-:-:S03]  /*2cb0*/  I2FP.F32.U32 R6, R14 ;  /* 0x0000000e00067245 */ /* 0x000fc60000201000 */
[----:B------:R-:W1:Y:S01]  /*2cc0*/  LDC R4, c[0x0][0x618] ;  /* 0x00018600ff047b82 */ /* 0x000e620000000800 */
[----:B------:R-:W-:Y:S02]  /*2cd0*/  IMAD.X R3, RZ, RZ, ~R0, P0 ;  /* 0x000000ffff037224 */ /* 0x000fe400000e0e00 */
[----:B------:R-:W-:Y:S01]  /*2ce0*/  FMUL R6, R6, UR4 ;  /* 0x0000000406067c20 */ /* 0x000fe20008400000 */
[----:B------:R-:W-:Y:S01]  /*2cf0*/  ULDC UR4, c[0x0][0x154] ;  /* 0x0000550000047ab9 */ /* 0x000fe20000000800 */
[-C--:B------:R-:W-:Y:S02]  /*2d00*/  IMAD R0, R3, R12.reuse, RZ ;  /* 0x0000000c03007224 */ /* 0x080fe400078e02ff */
[C---:B------:R-:W-:Y:S01]  /*2d10*/  IMAD.WIDE.U32 R2, R5.reuse, R12, R16 ;  /* 0x0000000c05027225 */ /* 0x040fe200078e0010 */
[----:B------:R-:W2:Y:S01]  /*2d20*/  LDC R10, c[0x0][0x608] ;  /* 0x00018200ff0a7b82 */ /* 0x000ea20000000800 */
[----:B------:R-:W3:Y:S02]  /*2d30*/  F2I.U32.TRUNC.NTZ R6, R6 ;  /* 0x0000000600067305 */ /* 0x000ee4000020f000 */
[----:B------:R-:W-:Y:S01]  /*2d40*/  IMAD R5, R5, R13, R0 ;  /* 0x0000000d05057224 */ /* 0x000fe200078e0200 */
[----:B------:R-:W-:-:S03]  /*2d50*/  I2FP.F32.U32 R0, R15 ;  /* 0x0000000f00007245 */ /* 0x000fc60000201000 */
[----:B------:R-:W-:Y:S01]  /*2d60*/  IMAD.IADD R3, R3, 0x1, R5 ;  /* 0x0000000103037824 */ /* 0x000fe200078e0205 */
[----:B------:R-:W4:Y:S01]  /*2d70*/  LDC R9, c[0x0][0x658] ;  /* 0x00019600ff097b82 */ /* 0x000f220000000800 */
[----:B0-----:R-:W-:-:S04]  /*2d80*/  ISETP.NE.U32.AND P0, PT, R24, RZ, PT ;  /* 0x000000ff1800720c */ /* 0x001fc80003f05070 */
[----:B------:R-:W-:-:S03]  /*2d90*/  ISETP.NE.AND.EX P0, PT, R25, RZ, PT, P0 ;  /* 0x000000ff1900720c */ /* 0x000fc60003f05300 */
[----:B------:R-:W0:Y:S01]  /*2da0*/  LDC R7, c[0x0][0x144] ;  /* 0x00005100ff077b82 */ /* 0x000e220000000800 */
[-CC-:B-1----:R-:W-:Y:S01]  /*2db0*/  SHF.R.U64 R8, R2, R4.reuse, R3.reuse ;  /* 0x0000000402087219 */ /* 0x182fe20000001203 */
[----:B---3--:R-:W-:Y:S01]  /*2dc0*/  IMAD.MOV R6, RZ, RZ, -R6 ;  /* 0x000000ffff067224 */ /* 0x008fe200078e0a06 */
[----:B------:R-:W-:Y:S01]  /*2dd0*/  SHF.R.U32.HI R3, RZ, R4, R3 ;  /* 0x00000004ff037219 */ /* 0x000fe20000011603 */
[----:B------:R-:W-:-:S04]  /*2de0*/  FMUL R4, R0, UR4 ;  /* 0x0000000400047c20 */ /* 0x000fc80008400000 */
[----:B------:R-:W1:Y:S01]  /*2df0*/  LDC R20, c[0x0][0x148] ;  /* 0x00005200ff147b82 */ /* 0x000e620000000800 */
[----:B------:R3:W0:Y:S01]  /*2e00*/  F2I.U32.TRUNC.NTZ R12, R4 ;  /* 0x00000004000c7305 */ /* 0x000622000020f000 */
[-CC-:B--2---:R-:W-:Y:S02]  /*2e10*/  SHF.R.U64 R11, R8, R10.reuse, R3.reuse ;  /* 0x0000000a080b7219 */ /* 0x184fe40000001203 */
[----:B------:R-:W-:-:S04]  /*2e20*/  SHF.R.U32.HI R0, RZ, R10, R3 ;  /* 0x0000000aff007219 */ /* 0x000fc80000011603 */
[----:B------:R-:W2:Y:S01]  /*2e30*/  LDC R13, c[0x0][0x600] ;  /* 0x00018000ff0d7b82 */ /* 0x000ea20000000800 */
[-CC-:B----4-:R-:W-:Y:S02]  /*2e40*/  SHF.R.U64 R10, R11, R9.reuse, R0.reuse ;  /* 0x000000090b0a7219 */ /* 0x190fe40000001200 */
[----:B------:R-:W-:-:S03]  /*2e50*/  SHF.R.U32.HI R3, RZ, R9, R0 ;  /* 0x00000009ff037219 */ /* 0x000fc60000011600 */
[----:B------:R-:W-:Y:S02]  /*2e60*/  IMAD.MOV.U32 R2, RZ, RZ, R10 ;  /* 0x000000ffff027224 */ /* 0x000fe400078e000a */
[----:B------:R-:W4:Y:S01]  /*2e70*/  LDC R26, c[0x0][0x648] ;  /* 0x00019200ff1a7b82 */ /* 0x000f220000000800 */
[----:B0-----:R-:W-:-:S07]  /*2e80*/  IMAD R21, R7, R6, R14 ;  /* 0x0000000607157224 */ /* 0x001fce00078e020e */
[----:B------:R-:W0:Y:S08]  /*2e90*/  LDC R27, c[0x0][0x638] ;  /* 0x00018e00ff1b7b82 */ /* 0x000e300000000800 */
[----:B------:R-:W0:Y:S01]  /*2ea0*/  LDC R28, c[0x0][0x610] ;  /* 0x00018400ff1c7b82 */ /* 0x000e220000000800 */
[----:B-123--:R-:W-:Y:S05]  /*2eb0*/  @!P0 BRA `(.L_x_48) ;  /* 0x0000000000288947 */ /* 0x00efea0003800000 */
[----:B------:R-:W1:Y:S02]  /*2ec0*/  LDC R7, c[0x0][0x64c] ;  /* 0x00019300ff077b82 */ /* 0x000e640000000800 */
[----:B-1----:R-:W-:-:S05]  /*2ed0*/  IADD3 R7, P0, R10, R7, RZ ;  /* 0x000000070a077210 */ /* 0x002fca0007f1e0ff */
        /* <DEDUP_REMOVED lines=8> */
.L_x_48:
[----:B------:R-:W-:Y:S01]  /*2f60*/  ISETP.NE.AND P0, PT, R19, 0x1, PT ;  /* 0x000000011300780c */ /* 0x000fe20003f05270 */
[----:B------:R-:W-:Y:S01]  /*2f70*/  VIADD R5, R13, 0xffffffff ;  /* 0xffffffff0d057836 */ /* 0x000fe20000000000 */
[----:B----4-:R-:W-:Y:S01]  /*2f80*/  SHF.R.U64 R2, R2, R26, R3 ;  /* 0x0000001a02027219 */ /* 0x010fe20000001203 */
[----:B------:R-:W-:Y:S01]  /*2f90*/  IMAD.MOV R12, RZ, RZ, -R12 ;  /* 0x000000ffff0c7224 */ /* 0x000fe200078e0a0c */
[----:B------:R-:W-:Y:S01]  /*2fa0*/  LOP3.LUT R0, R11, R38, RZ, 0xc0, !PT ;  /* 0x000000260b007212 */ /* 0x000fe200078ec0ff */
[----:B------:R-:W-:Y:S01]  /*2fb0*/  IMAD.MOV.U32 R4, RZ, RZ, 0x1 ;  /* 0x00000001ff047424 */ /* 0x000fe200078e00ff */
[----:B------:R-:W-:Y:S01]  /*2fc0*/  LOP3.LUT R5, R8, R5, RZ, 0xc0, !PT ;  /* 0x0000000508057212 */ /* 0x000fe200078ec0ff */
[----:B------:R-:W-:Y:S02]  /*2fd0*/  IMAD.MOV R3, RZ, RZ, -R2 ;  /* 0x000000ffff037224 */ /* 0x000fe400078e0a02 */
[----:B------:R-:W-:Y:S02]  /*2fe0*/  IMAD R0, R35, R2, R0 ;  /* 0x0000000223007224 */ /* 0x000fe400078e0200 */
[----:B0-----:R-:W-:-:S02]  /*2ff0*/  IMAD R2, R3, R27, R10 ;  /* 0x0000001b03027224 */ /* 0x001fc400078e020a */
[----:B------:R-:W-:Y:S02]  /*3000*/  @P0 IMAD R21, R20, R12, R15 ;  /* 0x0000000c14150224 */ /* 0x000fe400078e020f */
[----:B------:R-:W-:Y:S01]  /*3010*/  IMAD R3, R2, R13, R5 ;  /* 0x0000000d02037224 */ /* 0x000fe200078e0205 */
[----:B------:R-:W-:Y:S01]  /*3020*/  PRMT R2, R4, 0x7610, R2 ;  /* 0x0000761004027816 */ /* 0x000fe20000000002 */
[----:B------:R-:W-:-:S05]  /*3030*/  IMAD R0, R0, R28, R21 ;  /* 0x0000001c00007224 */ /* 0x000fca00078e0215 */
[----:B------:R-:W-:Y:S02]  /*3040*/  SEL R43, R3, R0, !P0 ;  /* 0x00000000032b7207 */ /* 0x000fe40004000000 */
[----:B------:R-:W-:-:S07]  /*3050*/  SEL R0, R0, R3, !P0 ;  /* 0x0000000300007207 */ /* 0x000fce0004000000 */
.L_x_46:
[----:B------:R-:W-:Y:S01]  /*3060*/  LOP3.LUT P0, RZ, R2, 0xff, RZ, 0xc0, !PT ;  /* 0x000000ff02ff7812 */ /* 0x000fe2000780c0ff */
[----:B------:R-:W-:-:S12]  /*3070*/  IMAD.MOV.U32 R41, RZ, RZ, R0 ;  /* 0x000000ffff297224 */ /* 0x000fd800078e0000 */
[----:B------:R-:W-:Y:S05]  /*3080*/  @P0 BRA `(.L_x_49) ;  /* 0xffffffe000b40947 */ /* 0x000fea000383ffff */
[----:B------:R-:W-:Y:S05]  /*3090*/  EXIT ;  /* 0x000000000000794d */ /* 0x000fea0003800000 */
.L_x_4:
        /* <DEDUP_REMOVED lines=26> */
.L_x_51:
        /* <DEDUP_REMOVED lines=14> */
[----:B------:R-:W-:Y:S02]  /*3320*/  IMAD R5, R7, R23, R10 ;  /* 0x0000001707057224 */ /* 0x000fe400078e020a */
[----:B------:R-:W-:Y:S02]  /*3330*/  IMAD.MOV.U32 R10, RZ, RZ, 0x1 ;  /* 0x00000001ff0a7424 */ /* 0x000fe400078e00ff */
[----:B------:R-:W-:Y:S01]  /*3340*/  IMAD.IADD R5, R9, 0x1, R5 ;  /* 0x0000000109057824 */ /* 0x000fe200078e0205 */
[----:B------:R-:W4:Y:S04]  /*3350*/  LDC R20, c[0x0][0x608] ;  /* 0x00018200ff147b82 */ /* 0x000f280000000800 */
[----:B0-----:R-:W-:-:S02]  /*3360*/  SHF.R.U64 R12, R8, R24, R5 ;  /* 0x00000018080c7219 */ /* 0x001fc40000001205 */
        /* <DEDUP_REMOVED lines=8> */
[----:B--2---:R-:W-:Y:S01]  /*33f0*/  IMAD R24, R13, R7, R4 ;  /* 0x000000070d187224 */ /* 0x004fe200078e0204 */
[----:B------:R2:W3:Y:S06]  /*3400*/  F2I.U32.TRUNC.NTZ R21, R8 ;  /* 0x0000000800157305 */ /* 0x0004ec000020f000 */
[----:B------:R-:W1:Y:S01]  /*3410*/  LDC R22, c[0x0][0x600] ;  /* 0x00018000ff167b82 */ /* 0x000e620000000800 */
[-CC-:B----4-:R-:W-:Y:S02]  /*3420*/  SHF.R.U64 R15, R12, R20.reuse, R5.reuse ;  /* 0x000000140c0f7219 */ /* 0x190fe40000001205 */
[----:B------:R-:W-:Y:S01]  /*3430*/  SHF.R.U32.HI R4, RZ, R20, R5 ;  /* 0x00000014ff047219 */ /* 0x000fe20000011605 */
[----:B------:R-:W-:-:S04]  /*3440*/  IMAD.MOV.U32 R20, RZ, RZ, -0x1 ;  /* 0xffffffffff147424 */ /* 0x000fc800078e00ff */
[----:B------:R-:W4:Y:S01]  /*3450*/  LDC R28, c[0x0][0x648] ;  /* 0x00019200ff1c7b82 */ /* 0x000f220000000800 */
[-C--:B0-----:R-:W-:Y:S02]  /*3460*/  SHF.L.U32 R7, R20, R25.reuse, RZ ;  /* 0x0000001914077219 */ /* 0x081fe400000006ff */
[-CC-:B------:R-:W-:Y:S02]  /*3470*/  SHF.R.U64 R20, R15, R25.reuse, R4.reuse ;  /* 0x000000190f147219 */ /* 0x180fe40000001204 */
[-C--:B------:R-:W-:Y:S02]  /*3480*/  SHF.R.U32.HI R5, RZ, R25.reuse, R4 ;  /* 0x00000019ff057219 */ /* 0x080fe40000011604 */
[----:B------:R-:W-:Y:S01]  /*3490*/  SHF.L.U32 R25, R10, R25, RZ ;  /* 0x000000190a197219 */ /* 0x000fe200000006ff */
[----:B------:R-:W0:Y:S01]  /*34a0*/  LDC R29, c[0x0][0x638] ;  /* 0x00018e00ff1d7b82 */ /* 0x000e220000000800 */
[----:B------:R-:W-:Y:S01]  /*34b0*/  LOP3.LUT R30, RZ, R7, RZ, 0x33, !PT ;  /* 0x00000007ff1e7212 */ /* 0x000fe200078e33ff */
[----:B------:R-:W-:-:S06]  /*34c0*/  IMAD.MOV.U32 R4, RZ, RZ, R20 ;  /* 0x000000ffff047224 */ /* 0x000fcc00078e0014 */
[----:B------:R-:W0:Y:S01]  /*34d0*/  LDC R31, c[0x0][0x610] ;  /* 0x00018400ff1f7b82 */ /* 0x000e220000000800 */
[----:B--23--:R-:W-:Y:S05]  /*34e0*/  @!P0 BRA `(.L_x_52) ;  /* 0x0000000000288947 */ /* 0x00cfea0003800000 */
[----:B------:R-:W2:Y:S02]  /*34f0*/  LDC R7, c[0x0][0x64c] ;  /* 0x00019300ff077b82 */ /* 0x000ea40000000800 */
[----:B--2---:R-:W-:-:S05]  /*3500*/  IADD3 R7, P0, R20, R7, RZ ;  /* 0x0000000714077210 */ /* 0x004fca0007f1e0ff */
        /* <DEDUP_REMOVED lines=8> */
.L_x_52:
[----:B------:R-:W-:Y:S01]  /*3590*/  ISETP.NE.AND P0, PT, R19, 0x1, PT ;  /* 0x000000011300780c */ /* 0x000fe20003f05270 */
[----:B-1----:R-:W-:Y:S01]  /*35a0*/  VIADD R9, R22, 0xffffffff ;  /* 0xffffffff16097836 */ /* 0x002fe20000000000 */
[----:B----4-:R-:W-:Y:S01]  /*35b0*/  SHF.R.U64 R5, R4, R28, R5 ;  /* 0x0000001c04057219 */ /* 0x010fe20000001205 */
[----:B------:R-:W-:Y:S01]  /*35c0*/  IMAD.MOV R21, RZ, RZ, -R21 ;  /* 0x000000ffff157224 */ /* 0x000fe200078e0a15 */
[----:B------:R-:W-:Y:S01]  /*35d0*/  LOP3.LUT R4, R15, R30, RZ, 0xc0, !PT ;  /* 0x0000001e0f047212 */ /* 0x000fe200078ec0ff */
[----:B------:R-:W-:Y:S02]  /*35e0*/  IMAD.MOV.U32 R8, RZ, RZ, 0x1 ;  /* 0x00000001ff087424 */ /* 0x000fe400078e00ff */
[----:B------:R-:W-:Y:S02]  /*35f0*/  IMAD.MOV R7, RZ, RZ, -R5 ;  /* 0x000000ffff077224 */ /* 0x000fe400078e0a05 */
[----:B------:R-:W-:Y:S01]  /*3600*/  IMAD R13, R25, R5, R4 ;  /* 0x00000005190d7224 */ /* 0x000fe200078e0204 */
[----:B------:R-:W-:Y:S01]  /*3610*/  LOP3.LUT R5, R12, R9, RZ, 0xc0, !PT ;  /* 0x000000090c057212 */ /* 0x000fe200078ec0ff */
[----:B0-----:R-:W-:-:S02]  /*3620*/  IMAD R4, R7, R29, R20 ;  /* 0x0000001d07047224 */ /* 0x001fc400078e0214 */
[----:B------:R-:W-:Y:S02]  /*3630*/  @P0 IMAD R24, R23, R21, R6 ;  /* 0x0000001517180224 */ /* 0x000fe400078e0206 */
[----:B------:R-:W-:Y:S02]  /*3640*/  IMAD R4, R4, R22, R5 ;  /* 0x0000001604047224 */ /* 0x000fe400078e0205 */
[----:B------:R-:W-:Y:S02]  /*3650*/  IMAD R13, R13, R31, R24 ;  /* 0x0000001f0d0d7224 */ /* 0x000fe400078e0218 */
[----:B------:R-:W-:-:S03]  /*3660*/  IMAD.MOV.U32 R7, RZ, RZ, R14 ;  /* 0x000000ffff077224 */ /* 0x000fc600078e000e */
[----:B------:R-:W-:Y:S02]  /*3670*/  SEL R20, R4, R13, !P0 ;  /* 0x0000000d04147207 */ /* 0x000fe40004000000 */
[----:B------:R-:W-:-:S07]  /*3680*/  SEL R13, R13, R4, !P0 ;  /* 0x000000040d0d7207 */ /* 0x000fce0004000000 */
.L_x_50:
[----:B------:R-:W-:-:S08]  /*3690*/  NOP ;  /* 0x0000000000007918 */ /* 0x000fd00000000000 */
[----:B------:R-:W0:-:S00]  /*36a0*/  USETMAXREG.DEALLOC.CTAPOOL 0x28 ;  /* 0x00000028000079c8 */ /* 0x000e0000080e0500 */
[----:B0-----:R-:W-:-:S13]  /*36b0*/  ISETP.NE.AND P0, PT, R0, RZ, PT ;  /* 0x000000ff0000720c */ /* 0x001fda0003f05270 */
[----:B------:R-:W-:Y:S05]  /*36c0*/  @P0 EXIT ;  /* 0x000000000000094d */ /* 0x000fea0003800000 */
[----:B------:R-:W-:Y:S01]  /*36d0*/  LOP3.LUT P0, RZ, R8, 0xff, RZ, 0xc0, !PT ;  /* 0x000000ff08ff7812 */ /* 0x000fe2000780c0ff */
[----:B------:R-:W-:Y:S02]  /*36e0*/  IMAD.MOV.U32 R0, RZ, RZ, 0x1 ;  /* 0x00000001ff007424 */ /* 0x000fe400078e00ff */
[----:B------:R-:W-:-:S10]  /*36f0*/  IMAD.MOV.U32 R11, RZ, RZ, RZ ;  /* 0x000000ffff0b7224 */ /* 0x000fd400078e00ff */
[----:B------:R-:W-:Y:S05]  /*3700*/  @!P0 BRA `(.L_x_53) ;  /* 0x0000000c00248947 */ /* 0x000fea0003800000 */
[----:B------:R-:W0:Y:S01]  /*3710*/  LDC R0, c[0x0][0x28c] ;  /* 0x0000a300ff007b82 */ /* 0x000e220000000800 */
[----:B------:R-:W-:Y:S01]  /*3720*/  LOP3.LUT P0, RZ, R2, 0x1f, RZ, 0xc0, !PT ;  /* 0x0000001f02ff7812 */ /* 0x000fe2000780c0ff */
[----:B------:R-:W-:Y:S01]  /*3730*/  ULDC UR5, c[0x0][0x658] ;  /* 0x0001960000057ab9 */ /* 0x000fe20000000800 */
[----:B------:R-:W-:Y:S01]  /*3740*/  UMOV UR6, 0xffffffff ;  /* 0xffffffff00067882 */ /* 0x000fe20000000000 */
[----:B------:R-:W-:Y:S01]  /*3750*/  BSSY B0, `(.L_x_53) ;  /* 0x00000c4000007945 */ /* 0x000fe20003800000 */
[----:B------:R-:W-:Y:S01]  /*3760*/  USHF.L.U32 UR6, UR6, UR5, URZ ;  /* 0x0000000506067299 */ /* 0x000fe2000800063f */
[C---:B------:R-:W-:Y:S01]  /*3770*/  ISETP.NE.AND P2, PT, R3.reuse, RZ, PT ;  /* 0x000000ff0300720c */ /* 0x040fe20003f45270 */
[----:B------:R-:W-:Y:S01]  /*3780*/  IMAD.MOV.U32 R12, RZ, RZ, 0x1 ;  /* 0x00000001ff0c7424 */ /* 0x000fe200078e00ff */
[----:B------:R-:W-:Y:S01]  /*3790*/  ISETP.NE.OR P0, PT, R3, RZ, !P0 ;  /* 0x000000ff0300720c */ /* 0x000fe20004705670 */
[----:B------:R-:W-:Y:S01]  /*37a0*/  IMAD.MOV.U32 R11, RZ, RZ, RZ ;  /* 0x000000ffff0b7224 */ /* 0x000fe200078e00ff */
[----:B------:R-:W-:Y:S01]  /*37b0*/  LOP3.LUT R10, R18, 0x2, RZ, 0xfc, !PT ;  /* 0x00000002120a7812 */ /* 0x000fe200078efcff */
[----:B------:R-:W-:Y:S01]  /*37c0*/  ULDC UR4, c[0x0][0x600] ;  /* 0x0001800000047ab9 */ /* 0x000fe20000000800 */
[----:B------:R-:W-:Y:S01]  /*37d0*/  UMOV UR7, 0x1 ;  /* 0x0000000100077882 */ /* 0x000fe20000000000 */
[----:B------:R-:W-:-:S02]  /*37e0*/  UIADD3 UR15, UR4, -0x1, URZ ;  /* 0xffffffff040f7890 */ /* 0x000fc4000fffe03f */
[----:B------:R-:W-:Y:S02]  /*37f0*/  USHF.L.U32 UR17, UR7, UR5, URZ ;  /* 0x0000000507117299 */ /* 0x000fe4000800063f */
[----:B------:R-:W-:Y:S01]  /*3800*/  ULOP3.LUT UR16, URZ, UR6, URZ, 0x33, !UPT ;  /* 0x000000063f107292 */ /* 0x000fe2000f8e333f */
[----:B------:R-:W-:Y:S01]  /*3810*/  ULDC.64 UR20, c[0x0][0x198] ;  /* 0x0000660000147ab9 */ /* 0x000fe20000000a00 */
[----:B0-----:R-:W-:-:S05]  /*3820*/  VIADD R0, R0, 0x3f ;  /* 0x0000003f00007836 */ /* 0x001fca0000000000 */
[----:B------:R-:W-:-:S04]  /*3830*/  SHF.R.S32.HI R5, RZ, 0x1f, R0 ;  /* 0x0000001fff057819 */ /* 0x000fc80000011400 */
[----:B------:R-:W-:Y:S01]  /*3840*/  LEA.HI R5, R5, R0, RZ, 0x6 ;  /* 0x0000000005057211 */ /* 0x000fe200078f30ff */
[----:B------:R-:W-:-:S03]  /*3850*/  IMAD.MOV.U32 R0, RZ, RZ, 0x1 ;  /* 0x00000001ff007424 */ /* 0x000fc600078e00ff */
[----:B------:R-:W-:-:S05]  /*3860*/  SHF.R.S32.HI R8, RZ, 0x6, R5 ;  /* 0x00000006ff087819 */ /* 0x000fca0000011405 */
[----:B------:R-:W-:-:S07]  /*3870*/  VIADD R9, R8, 0x1 ;  /* 0x0000000108097836 */ /* 0x000fce0000000000 */
.L_x_65:
[----:B------:R-:W-:-:S03]  /*3880*/  UMOV UR4, 0xffffffff ;  /* 0xffffffff00047882 */ /* 0x000fc60000000000 */
[----:B------:R-:W-:Y:S05]  /*3890*/  BRA.DIV UR4, `(.L_x_54) ;  /* 0x0000001604a47947 */ /* 0x000fea000b800000 */
[----:B------:R-:W-:-:S13]  /*38a0*/  ELECT P6, URZ, PT ;  /* 0x00000000003f782f */ /* 0x000fda00038c0000 */
.L_x_90:
[----:B------:R-:W0:Y:S01]  /*38b0*/  LDC R2, c[0x0][0x28c] ;  /* 0x0000a300ff027b82 */ /* 0x000e220000000800 */
[----:B------:R-:W-:Y:S01]  /*38c0*/  BSSY B1, `(.L_x_55) ;  /* 0x0000037000017945 */ /* 0x000fe20003800000 */
[----:B0-----:R-:W-:-:S13]  /*38d0*/  ISETP.LT.OR P6, PT, R2, 0x1, !P6 ;  /* 0x000000010200780c */ /* 0x001fda00077c1670 */
[----:B------:R-:W-:Y:S05]  /*38e0*/  @P6 BRA `(.L_x_56) ;  /* 0x0000000000d06947 */ /* 0x000fea0003800000 */
[----:B------:R-:W-:Y:S02]  /*38f0*/  IMAD.SHL.U32 R20, R20, 0x8, RZ ;  /* 0x0000000814147824 */ /* 0x000fe400078e00ff */
[----:B------:R-:W-:Y:S02]  /*3900*/  IMAD R13, R13, 0xc0, RZ ;  /* 0x000000c00d0d7824 */ /* 0x000fe400078e02ff */
[----:B------:R-:W-:Y:S02]  /*3910*/  IMAD.MOV.U32 R21, RZ, RZ, RZ ;  /* 0x000000ffff157224 */ /* 0x000fe400078e00ff */
[----:B------:R-:W-:Y:S02]  /*3920*/  IMAD.MOV.U32 R2, RZ, RZ, R9 ;  /* 0x000000ffff027224 */ /* 0x000fe400078e0009 */
[----:B------:R-:W-:Y:S02]  /*3930*/  IMAD.MOV.U32 R3, RZ, RZ, R0 ;  /* 0x000000ffff037224 */ /* 0x000fe400078e0000 */
[----:B------:R-:W-:-:S07]  /*3940*/  IMAD.MOV.U32 R4, RZ, RZ, R11 ;  /* 0x000000ffff047224 */ /* 0x000fce00078e000b */
.L_x_60:
[----:B------:R-:W0:Y:S01]  /*3950*/  S2R R6, SR_CgaCtaId ;  /* 0x0000000000067919 */ /* 0x000e220000008800 */
[----:B------:R-:W-:-:S04]  /*3960*/  MOV R5, 0x400 ;  /* 0x0000040000057802 */ /* 0x000fc80000000f00 */
[----:B0-----:R-:W-:Y:S02]  /*3970*/  LEA R15, R6, R5, 0x18 ;  /* 0x00000005060f7211 */ /* 0x001fe400078ec0ff */
[----:B------:R-:W-:Y:S01]  /*3980*/  SHF.L.U32 R5, R3, 0x1f, RZ ;  /* 0x0000001f03057819 */ /* 0x000fe200000006ff */
[----:B------:R-:W0:Y:S02]  /*3990*/  @!P2 LDC R6, c[0x0][0x500] ;  /* 0x00014000ff06ab82 */ /* 0x000e240000000800 */
[----:B------:R-:W-:-:S04]  /*39a0*/  IMAD R14, R4, 0x8, R15 ;  /* 0x00000008040e7824 */ /* 0x000fc800078e020f */
[----:B------:R-:W1:Y:S02]  /*39b0*/  SYNCS.PHASECHK.TRANS64.TRYWAIT P1, [R14+URZ+0x90], R5 ;  /* 0x000090050e0075a7 */ /* 0x000e64000802017f */
[----:B-1----:R-:W-:Y:S05]  /*39c0*/  @!P1 BRA `(.L_x_57) ;  /* 0x0000001400789947 */ /* 0x002fea0003800000 */
.L_x_91:
[----:B-1----:R-:W-:Y:S01]  /*39d0*/  PRMT R5, R10, 0x9910, RZ ;  /* 0x000099100a057816 */ /* 0x002fe200000000ff */
[----:B0-----:R0:W-:Y:S03]  /*39e0*/  @!P2 SYNCS.ARRIVE.TRANS64 RZ, [R14+URZ], R6 ;  /* 0x000000060effa9a7 */ /* 0x0011e6000800003f */
[----:B------:R-:W-:-:S13]  /*39f0*/  ISETP.NE.AND P1, PT, R5, 0x2, PT ;  /* 0x000000020500780c */ /* 0x000fda0003f25270 */
[----:B0-----:R-:W-:Y:S05]  /*3a00*/  @P1 BRA `(.L_x_58) ;  /* 0x0000000000041947 */ /* 0x001fea0003800000 */
[----:B------:R-:W-:Y:S01]  /*3a10*/  BPT.TRAP 0x1 ;  /* 0x000000040000795c */ /* 0x000fe20000300000 */
.L_x_58:
[----:B------:R-:W-:Y:S05]  /*3a20*/  @P0 BRA `(.L_x_59) ;  /* 0x0000000000040947 */ /* 0x000fea0003800000 */
[----:B------:R-:W-:Y:S01]  /*3a30*/  BPT.TRAP 0x1 ;  /* 0x000000040000795c */ /* 0x000fe20000300000 */
.L_x_59:
[--C-:B------:R-:W-:Y:S01]  /*3a40*/  IMAD R5, R4, 0x3000, R15.reuse ;  /* 0x0000300004057824 */ /* 0x100fe200078e020f */
[----:B------:R-:W-:Y:S01]  /*3a50*/  R2UR UR9, R14 ;  /* 0x000000000e0972ca */ /* 0x000fe200000e0000 */
[----:B------:R-:W-:Y:S01]  /*3a60*/  IMAD R15, R4, 0x200, R15 ;  /* 0x00000200040f7824 */ /* 0x000fe200078e020f */
[----:B------:R-:W-:Y:S01]  /*3a70*/  UIADD3 UR4, UP0, UR20, 0xf0, URZ ;  /* 0x000000f014047890 */ /* 0x000fe2000ff1e03f */
[----:B------:R-:W-:Y:S01]  /*3a80*/  VIADD R2, R2, 0xffffffff ;  /* 0xffffffff02027836 */ /* 0x000fe20000000000 */
[----:B------:R-:W-:Y:S01]  /*3a90*/  R2UR UR5, R5 ;  /* 0x00000000050572ca */ /* 0x000fe200000e0000 */
[----:B------:R-:W-:Y:S01]  /*3aa0*/  UIADD3 UR22, UP1, UR20, 0x1f0, URZ ;  /* 0x000001f014167890 */ /* 0x000fe2000ff3e03f */
[----:B------:R-:W-:Y:S01]  /*3ab0*/  R2UR UR8, R15 ;  /* 0x000000000f0872ca */ /* 0x000fe200000e0000 */
[----:B------:R-:W-:Y:S01]  /*3ac0*/  VIADD R4, R4, 0x1 ;  /* 0x0000000104047836 */ /* 0x000fe20000000000 */
[----:B------:R-:W-:Y:S01]  /*3ad0*/  R2UR UR11, R13 ;  /* 0x000000000d0b72ca */ /* 0x000fe200000e0000 */
[----:B------:R-:W-:Y:S01]  /*3ae0*/  UIADD3.X UR23, URZ, UR21, URZ, UP1, !UPT ;  /* 0x000000153f177290 */ /* 0x000fe20008ffe43f */
[----:B------:R-:W-:Y:S01]  /*3af0*/  R2UR UR10, R21 ;  /* 0x00000000150a72ca */ /* 0x000fe200000e0000 */
[----:B------:R-:W-:Y:S01]  /*3b00*/  UMOV UR6, 0x0 ;  /* 0x0000000000067882 */ /* 0x000fe20000000000 */
[----:B------:R-:W-:Y:S01]  /*3b10*/  R2UR UR12, R7 ;  /* 0x00000000070c72ca */ /* 0x000fe200000e0000 */
[----:B------:R-:W-:Y:S01]  /*3b20*/  UMOV UR7, 0x10000000 ;  /* 0x1000000000077882 */ /* 0x000fe20000000000 */
[----:B------:R-:W-:Y:S01]  /*3b30*/  R2UR UR18, R20 ;  /* 0x00000000141272ca */ /* 0x000fe200000e0000 */
[----:B------:R-:W-:Y:S01]  /*3b40*/  VIADD R21, R21, 0x40 ;  /* 0x0000004015157836 */ /* 0x000fe20000000000 */
[----:B------:R-:W-:Y:S01]  /*3b50*/  ISETP.GT.AND P3, PT, R2, 0x1, PT ;  /* 0x000000010200780c */ /* 0x000fe20003f64270 */
[----:B------:R-:W-:Y:S01]  /*3b60*/  UIADD3 UR13, UR5, 0x200, URZ ;  /* 0x00000200050d7890 */ /* 0x000fe2000fffe03f */
[----:B------:R-:W-:Y:S01]  /*3b70*/  ISETP.NE.AND P1, PT, R4, 0x12, PT ;  /* 0x000000120400780c */ /* 0x000fe20003f25270 */
[----:B------:R-:W-:-:S02]  /*3b80*/  UIADD3.X UR5, URZ, UR21, URZ, UP0, !UPT ;  /* 0x000000153f057290 */ /* 0x000fc400087fe43f */
[----:B------:R-:W-:Y:S01]  /*3b90*/  UIADD3 UR14, UR8, 0x36200, URZ ;  /* 0x00036200080e7890 */ /* 0x000fe2000fffe03f */
[----:B------:R-:W-:Y:S02]  /*3ba0*/  SEL R6, RZ, 0x1, P1 ;  /* 0x00000001ff067807 */ /* 0x000fe40000800000 */
[----:B------:R-:W-:Y:S01]  /*3bb0*/  UMOV UR8, UR13 ;  /* 0x0000000d00087c82 */ /* 0x000fe20008000000 */
[----:B------:R-:W-:Y:S02]  /*3bc0*/  SEL R4, R4, RZ, P1 ;  /* 0x000000ff04047207 */ /* 0x000fe40000800000 */
[----:B------:R-:W-:Y:S01]  /*3bd0*/  LOP3.LUT R3, R3, R6, RZ, 0x3c, !PT ;  /* 0x0000000603037212 */ /* 0x000fe200078e3cff */
[----:B------:R0:W-:Y:S02]  /*3be0*/  UTMALDG.3D [UR8], [UR4], desc[UR6] ;  /* 0x00000608040075b4 */ /* 0x0001e40008011000 */
[----:B0-----:R-:W-:Y:S01]  /*3bf0*/  UMOV UR8, UR14 ;  /* 0x0000000e00087c82 */ /* 0x001fe20008000000 */
[----:B------:R-:W-:-:S02]  /*3c00*/  UMOV UR11, UR18 ;  /* 0x00000012000b7c82 */ /* 0x000fc40008000000 */
[----:B------:R0:W-:Y:S02]  /*3c10*/  UTMALDG.3D [UR8], [UR22], desc[UR6] ;  /* 0x00000608160075b4 */ /* 0x0001e40008011000 */
[----:B0-----:R-:W-:Y:S05]  /*3c20*/  @P3 BRA `(.L_x_60) ;  /* 0xfffffffc00483947 */ /* 0x001fea000383ffff */
.L_x_56:
[----:B------:R-:W-:Y:S05]  /*3c30*/  BSYNC B1 ;  /* 0x0000000000017941 */ /* 0x000fea0003800000 */
.L_x_55:
[----:B------:R-:W-:Y:S01]  /*3c40*/  LOP3.LUT P3, RZ, R12, 0xff, RZ, 0xc0, !PT ;  /* 0x000000ff0cff7812 */ /* 0x000fe2000786c0ff */
[----:B------:R-:W-:Y:S01]  /*3c50*/  IMAD.IADD R4, R8, 0x1, R11 ;  /* 0x0000000108047824 */ /* 0x000fe200078e020b */
[----:B------:R-:W-:Y:S01]  /*3c60*/  IADD3 R16, P4, R16, UR36, RZ ;  /* 0x0000002410107c10 */ /* 0x000fe2000ff9e0ff */
[----:B------:R-:W-:Y:S01]  /*3c70*/  ULDC.64 UR4, c[0x0][0x650] ;  /* 0x0001940000047ab9 */ /* 0x000fe20000000a00 */
[----:B------:R-:W-:Y:S01]  /*3c80*/  BSSY B1, `(.L_x_61) ;  /* 0x000006e000017945 */ /* 0x000fe20003800000 */
[----:B------:R-:W-:Y:S01]  /*3c90*/  IMAD.MOV.U32 R13, RZ, RZ, -0x1 ;  /* 0xffffffffff0d7424 */ /* 0x000fe200078e00ff */
[----:B------:R-:W-:Y:S01]  /*3ca0*/  ISETP.GT.U32.AND P1, PT, R4, 0x11, PT ;  /* 0x000000110400780c */ /* 0x000fe20003f24070 */
[----:B------:R-:W-:Y:S01]  /*3cb0*/  IMAD.MOV.U32 R20, RZ, RZ, -0x1 ;  /* 0xffffffffff147424 */ /* 0x000fe200078e00ff */
[----:B------:R-:W-:Y:S01]  /*3cc0*/  IADD3.X R17, R17, UR42, RZ, P4, !PT ;  /* 0x0000002a11117c10 */ /* 0x000fe2000a7fe4ff */
[----:B------:R-:W-:Y:S01]  /*3cd0*/  IMAD.MOV.U32 R7, RZ, RZ, -0x1 ;  /* 0xffffffffff077424 */ /* 0x000fe200078e00ff */
[----:B------:R-:W-:-:S02]  /*3ce0*/  ISETP.LT.U32.AND P1, PT, R8, 0x12, P1 ;  /* 0x000000120800780c */ /* 0x000fc40000f21070 */
[----:B------:R-:W-:Y:S01]  /*3cf0*/  PRMT R12, RZ, 0x7610, R12 ;  /* 0x00007610ff0c7816 */ /* 0x000fe2000000000c */
[----:B------:R-:W0:Y:S01]  /*3d00*/  @P3 S2R R3, SR_CgaCtaId ;  /* 0x0000000000033919 */ /* 0x000e220000008800 */
[----:B------:R-:W-:-:S04]  /*3d10*/  @P3 MOV R2, 0x400 ;  /* 0x0000040000023802 */ /* 0x000fc80000000f00 */
[----:B0-----:R-:W-:Y:S01]  /*3d20*/  @P3 LEA R5, R3, R2, 0x18 ;  /* 0x0000000203053211 */ /* 0x001fe200078ec0ff */
[----:B------:R-:W-:-:S03]  /*3d30*/  IMAD.WIDE.U32 R2, R4, 0x38e38e39, RZ ;  /* 0x38e38e3904027825 */ /* 0x000fc600078e00ff */
[----:B------:R0:W-:Y:S01]  /*3d40*/  @P3 SYNCS.ARRIVE.TRANS64.A1T0 RZ, [R5+URZ+0x138], RZ ;  /* 0x000138ff05ff39a7 */ /* 0x0001e2000810003f */
[----:B------:R-:W-:Y:S02]  /*3d50*/  ISETP.GE.U32.AND P3, PT, R8, 0x12, PT ;  /* 0x000000120800780c */ /* 0x000fe40003f66070 */
[----:B------:R-:W-:Y:S02]  /*3d60*/  PRMT R2, RZ, 0x7610, R2 ;  /* 0x00007610ff027816 */ /* 0x000fe40000000002 */
[----:B0-----:R-:W-:Y:S02]  /*3d70*/  SHF.R.U32.HI R5, RZ, 0x2, R3 ;  /* 0x00000002ff057819 */ /* 0x001fe40000011603 */
[----:B------:R-:W-:Y:S02]  /*3d80*/  SEL R3, RZ, 0x1, !P1 ;  /* 0x00000001ff037807 */ /* 0x000fe40004800000 */
[----:B------:R-:W-:Y:S01]  /*3d90*/  ISETP.GE.U32.AND P1, PT, R16, UR4, PT ;  /* 0x0000000410007c0c */ /* 0x000fe2000bf26070 */
[----:B------:R-:W-:Y:S01]  /*3da0*/  IMAD R11, R5, -0x12, R4 ;  /* 0xffffffee050b7824 */ /* 0x000fe200078e0204 */
[----:B------:R-:W-:-:S02]  /*3db0*/  LOP3.LUT R0, R0, R3, RZ, 0x3c, !PT ;  /* 0x0000000300007212 */ /* 0x000fc400078e3cff */
[----:B------:R-:W-:Y:S02]  /*3dc0*/  ISETP.GE.U32.AND.EX P1, PT, R17, UR5, PT, P1 ;  /* 0x0000000511007c0c */ /* 0x000fe4000bf26110 */
[----:B------:R-:W-:-:S11]  /*3dd0*/  @P3 LOP3.LUT R0, R0, 0x1, R5, 0x78, !PT ;  /* 0x0000000100003812 */ /* 0x000fd600078e7805 */
[----:B------:R-:W-:Y:S05]  /*3de0*/  @P1 BRA `(.L_x_62) ;  /* 0x00000004005c1947 */ /* 0x000fea0003800000 */
[----:B------:R-:W-:Y:S01]  /*3df0*/  ULDC.64 UR4, c[0x0][0x628] ;  /* 0x00018a0000047ab9 */ /* 0x000fe20000000a00 */
[----:B------:R-:W0:Y:S01]  /*3e00*/  S2R R14, SR_CTAID.X ;  /* 0x00000000000e7919 */ /* 0x000e220000002500 */
[----:B------:R-:W-:Y:S01]  /*3e10*/  ISETP.NE.U32.AND P1, PT, RZ, UR4, PT ;  /* 0x00000004ff007c0c */ /* 0x000fe2000bf25070 */
[----:B------:R-:W-:Y:S01]  /*3e20*/  ULDC UR7, c[0x0][0x630] ;  /* 0x00018c0000077ab9 */ /* 0x000fe20000000800 */
[----:B------:R-:W-:Y:S01]  /*3e30*/  IMAD.MOV.U32 R2, RZ, RZ, R16 ;  /* 0x000000ffff027224 */ /* 0x000fe200078e0010 */
[----:B------:R-:W1:Y:S01]  /*3e40*/  S2R R13, SR_CTAID.Y ;  /* 0x00000000000d7919 */ /* 0x000e620000002600 */
[----:B------:R-:W-:Y:S01]  /*3e50*/  ISETP.NE.AND.EX P1, PT, RZ, UR5, PT, P1 ;  /* 0x00000005ff007c0c */ /* 0x000fe2000bf25310 */
[----:B------:R-:W-:-:S12]  /*3e60*/  IMAD.MOV.U32 R3, RZ, RZ, R17 ;  /* 0x000000ffff037224 */ /* 0x000fd800078e0011 */
[----:B------:R-:W-:Y:S05]  /*3e70*/  @!P1 BRA `(.L_x_63) ;  /* 0x0000000000289947 */ /* 0x000fea0003800000 */
[----:B------:R-:W-:Y:S02]  /*3e80*/  ULDC UR6, c[0x0][0x634] ;  /* 0x00018d0000067ab9 */ /* 0x000fe40000000800 */
[----:B------:R-:W-:-:S05]  /*3e90*/  IADD3 R7, P1, R16, UR6, RZ ;  /* 0x0000000610077c10 */ /* 0x000fca000ff3e0ff */
[----:B------:R-:W-:-:S04]  /*3ea0*/  IMAD.X R15, RZ, RZ, R17, P1 ;  /* 0x000000ffff0f7224 */ /* 0x000fc800008e0611 */
[----:B------:R-:W-:-:S04]  /*3eb0*/  IMAD.WIDE.U32 R4, R15, UR4, RZ ;  /* 0x000000040f047c25 */ /* 0x000fc8000f8e00ff */
[----:B------:R-:W-:-:S04]  /*3ec0*/  IMAD.WIDE.U32 R4, P1, R7, UR5, R4 ;  /* 0x0000000507047c25 */ /* 0x000fc8000f820004 */
[----:B------:R-:W-:-:S04]  /*3ed0*/  IMAD.WIDE.U32 R6, R7, UR4, RZ ;  /* 0x0000000407067c25 */ /* 0x000fc8000f8e00ff */
[----:B------:R-:W-:Y:S01]  /*3ee0*/  IMAD.X R3, RZ, RZ, RZ, P1 ;  /* 0x000000ffff037224 */ /* 0x000fe200008e06ff */
[----:B------:R-:W-:Y:S01]  /*3ef0*/  IADD3 RZ, P1, R7, R4, RZ ;  /* 0x0000000407ff7210 */ /* 0x000fe20007f3e0ff */
[----:B------:R-:W-:-:S04]  /*3f00*/  IMAD.MOV.U32 R2, RZ, RZ, R5 ;  /* 0x000000ffff027224 */ /* 0x000fc800078e0005 */
[----:B------:R-:W-:-:S08]  /*3f10*/  IMAD.WIDE.U32.X R2, R15, UR5, R2, P1 ;  /* 0x000000050f027c25 */ /* 0x000fd000088e0402 */
.L_x_63:
[--C-:B------:R-:W-:Y:S01]  /*3f20*/  SHF.R.U64 R6, R2, UR7, R3.reuse ;  /* 0x0000000702067c19 */ /* 0x100fe20008001203 */
[----:B------:R-:W-:Y:S01]  /*3f30*/  ULDC.64 UR4, c[0x0][0x620] ;  /* 0x0001880000047ab9 */ /* 0x000fe20000000a00 */
[----:B------:R-:W-:Y:S01]  /*3f40*/  SHF.R.U32.HI R2, RZ, UR7, R3 ;  /* 0x00000007ff027c19 */ /* 0x000fe20008011603 */
[----:B------:R-:W-:Y:S01]  /*3f50*/  IMAD.MOV.U32 R3, RZ, RZ, R17 ;  /* 0x000000ffff037224 */ /* 0x000fe200078e0011 */
[----:B------:R-:W-:Y:S01]  /*3f60*/  IADD3 R5, P1, RZ, -R6, RZ ;  /* 0x80000006ff057210 */ /* 0x000fe20007f3e0ff */
[----:B------:R-:W2:Y:S01]  /*3f70*/  LDC R25, c[0x0][0x144] ;  /* 0x00005100ff197b82 */ /* 0x000ea20000000800 */
[----:B0-----:R-:W-:Y:S01]  /*3f80*/  I2FP.F32.U32 R7, R14 ;  /* 0x0000000e00077245 */ /* 0x001fe20000201000 */
[----:B------:R-:W-:Y:S01]  /*3f90*/  ULDC.64 UR8, c[0x0][0x640] ;  /* 0x0001900000087ab9 */ /* 0x000fe20000000a00 */
[----:B------:R-:W-:Y:S01]  /*3fa0*/  ULDC UR6, c[0x0][0x608] ;  /* 0x0001820000067ab9 */ /* 0x000fe20000000800 */
[----:B------:R-:W-:Y:S01]  /*3fb0*/  IMAD.X R2, RZ, RZ, ~R2, P1 ;  /* 0x000000ffff027224 */ /* 0x000fe200008e0e02 */
[----:B------:R-:W-:-:S03]  /*3fc0*/  ISETP.NE.U32.AND P1, PT, RZ, UR8, PT ;  /* 0x00000008ff007c0c */ /* 0x000fc6000bf25070 */
[----:B------:R-:W-:Y:S01]  /*3fd0*/  IMAD R4, R2, UR4, RZ ;  /* 0x0000000402047c24 */ /* 0x000fe2000f8e02ff */
[----:B------:R-:W0:Y:S01]  /*3fe0*/  LDC R20, c[0x0][0x148] ;  /* 0x00005200ff147b82 */ /* 0x000e220000000800 */
[----:B------:R-:W-:Y:S01]  /*3ff0*/  IMAD.MOV.U32 R2, RZ, RZ, R16 ;  /* 0x000000ffff027224 */ /* 0x000fe200078e0010 */
[----:B------:R-:W-:-:S03]  /*4000*/  ISETP.NE.AND.EX P1, PT, RZ, UR9, PT, P1 ;  /* 0x00000009ff007c0c */ /* 0x000fc6000bf25310 */
[----:B------:R-:W-:Y:S01]  /*4010*/  IMAD.WIDE.U32 R2, R5, UR4, R2 ;  /* 0x0000000405027c25 */ /* 0x000fe2000f8e0002 */
[----:B------:R-:W-:-:S03]  /*4020*/  ULDC UR4, c[0x0][0x150] ;  /* 0x0000540000047ab9 */ /* 0x000fc60000000800 */
[----:B------:R-:W-:Y:S02]  /*4030*/  IMAD R5, R5, UR5, R4 ;  /* 0x0000000505057c24 */ /* 0x000fe4000f8e0204 */
[----:B------:R-:W-:Y:S01]  /*4040*/  FMUL R4, R7, UR4 ;  /* 0x0000000407047c20 */ /* 0x000fe20008400000 */
[----:B------:R-:W-:Y:S01]  /*4050*/  ULDC UR4, c[0x0][0x618] ;  /* 0x0001860000047ab9 */ /* 0x000fe20000000800 */
[----:B------:R-:W-:Y:S01]  /*4060*/  ULDC UR5, c[0x0][0x154] ;  /* 0x0000550000057ab9 */ /* 0x000fe20000000800 */
[----:B------:R-:W-:-:S03]  /*4070*/  IMAD.IADD R3, R3, 0x1, R5 ;  /* 0x0000000103037824 */ /* 0x000fc600078e0205 */
[----:B------:R-:W3:Y:S02]  /*4080*/  F2I.U32.TRUNC.NTZ R4, R4 ;  /* 0x0000000400047305 */ /* 0x000ee4000020f000 */
[----:B------:R-:W-:Y:S02]  /*4090*/  SHF.R.U64 R7, R2, UR4, R3 ;  /* 0x0000000402077c19 */ /* 0x000fe40008001203 */
[----:B-1----:R-:W-:-:S05]  /*40a0*/  I2FP.F32.U32 R2, R13 ;  /* 0x0000000d00027245 */ /* 0x002fca0000201000 */
[----:B------:R-:W-:Y:S01]  /*40b0*/  FMUL R22, R2, UR5 ;  /* 0x0000000502167c20 */ /* 0x000fe20008400000 */
[----:B------:R-:W-:Y:S01]  /*40c0*/  SHF.R.U32.HI R2, RZ, UR4, R3 ;  /* 0x00000004ff027c19 */ /* 0x000fe20008011603 */
[----:B------:R-:W-:-:S03]  /*40d0*/  ULDC UR4, c[0x0][0x658] ;  /* 0x0001960000047ab9 */ /* 0x000fc60000000800 */
[--C-:B------:R-:W-:Y:S01]  /*40e0*/  SHF.R.U64 R21, R7, UR6, R2.reuse ;  /* 0x0000000607157c19 */ /* 0x100fe20008001202 */
[----:B------:R-:W1:Y:S01]  /*40f0*/  F2I.U32.TRUNC.NTZ R22, R22 ;  /* 0x0000001600167305 */ /* 0x000e62000020f000 */
[----:B------:R-:W-:Y:S01]  /*4100*/  SHF.R.U32.HI R2, RZ, UR6, R2 ;  /* 0x00000006ff027c19 */ /* 0x000fe20008011602 */
[----:B---3--:R-:W-:-:S03]  /*4110*/  IMAD.MOV R4, RZ, RZ, -R4 ;  /* 0x000000ffff047224 */ /* 0x008fc600078e0a04 */
[----:B------:R-:W-:Y:S01]  /*4120*/  SHF.R.U64 R15, R21, UR4, R2 ;  /* 0x00000004150f7c19 */ /* 0x000fe20008001202 */
[----:B--2---:R-:W-:Y:S01]  /*4130*/  IMAD R14, R25, R4, R14 ;  /* 0x00000004190e7224 */ /* 0x004fe200078e020e */
[----:B------:R-:W-:-:S03]  /*4140*/  SHF.R.U32.HI R23, RZ, UR4, R2 ;  /* 0x00000004ff177c19 */ /* 0x000fc60008011602 */
[----:B------:R-:W-:Y:S02]  /*4150*/  IMAD.MOV.U32 R2, RZ, RZ, R15 ;  /* 0x000000ffff027224 */ /* 0x000fe400078e000f */
[----:B------:R-:W-:Y:S01]  /*4160*/  IMAD.MOV.U32 R3, RZ, RZ, R23 ;  /* 0x000000ffff037224 */ /* 0x000fe200078e0017 */
[----:B------:R-:W-:Y:S06]  /*4170*/  @!P1 BRA `(.L_x_64) ;  /* 0x0000000000289947 */ /* 0x000fec0003800000 */
[----:B------:R-:W-:Y:S02]  /*4180*/  ULDC UR4, c[0x0][0x64c] ;  /* 0x0001930000047ab9 */ /* 0x000fe40000000800 */
[----:B------:R-:W-:-:S05]  /*4190*/  IADD3 R3, P1, R15, UR4, RZ ;  /* 0x000000040f037c10 */ /* 0x000fca000ff3e0ff */
[----:B------:R-:W-:-:S04]  /*41a0*/  IMAD.X R23, RZ, RZ, R23, P1 ;  /* 0x000000ffff177224 */ /* 0x000fc800008e0617 */
[----:B------:R-:W-:-:S04]  /*41b0*/  IMAD.WIDE.U32 R4, R23, UR8, RZ ;  /* 0x0000000817047c25 */ /* 0x000fc8000f8e00ff */
[----:B------:R-:W-:-:S04]  /*41c0*/  IMAD.WIDE.U32 R4, P1, R3, UR9, R4 ;  /* 0x0000000903047c25 */ /* 0x000fc8000f820004 */
[----:B------:R-:W-:-:S04]  /*41d0*/  IMAD.WIDE.U32 R2, R3, UR8, RZ ;  /* 0x0000000803027c25 */ /* 0x000fc8000f8e00ff */
[----:B------:R-:W-:Y:S01]  /*41e0*/  IMAD.MOV.U32 R2, RZ, RZ, R5 ;  /* 0x000000ffff027224 */ /* 0x000fe200078e0005 */
[----:B------:R-:W-:Y:S01]  /*41f0*/  IADD3 RZ, P3, R3, R4, RZ ;  /* 0x0000000403ff7210 */ /* 0x000fe20007f7e0ff */
[----:B------:R-:W-:-:S04]  /*4200*/  IMAD.X R3, RZ, RZ, RZ, P1 ;  /* 0x000000ffff037224 */ /* 0x000fc800008e06ff */
[----:B------:R-:W-:-:S08]  /*4210*/  IMAD.WIDE.U32.X R2, R23, UR9, R2, P3 ;  /* 0x0000000917027c25 */ /* 0x000fd000098e0402 */
.L_x_64:
[----:B------:R-:W-:Y:S01]  /*4220*/  ISETP.NE.AND P1, PT, R19, 0x1, PT ;  /* 0x000000011300780c */ /* 0x000fe20003f25270 */
[----:B------:R-:W-:Y:S01]  /*4230*/  ULDC UR4, c[0x0][0x648] ;  /* 0x0001920000047ab9 */ /* 0x000fe20000000800 */
[----:B------:R-:W-:Y:S01]  /*4240*/  LOP3.LUT R21, R21, UR16, RZ, 0xc0, !PT ;  /* 0x0000001015157c12 */ /* 0x000fe2000f8ec0ff */
[----:B-1----:R-:W-:Y:S01]  /*4250*/  IMAD.MOV R22, RZ, RZ, -R22 ;  /* 0x000000ffff167224 */ /* 0x002fe200078e0a16 */
[----:B------:R-:W-:Y:S01]  /*4260*/  SHF.R.U64 R2, R2, UR4, R3 ;  /* 0x0000000402027c19 */ /* 0x000fe20008001203 */
[----:B------:R-:W-:Y:S01]  /*4270*/  ULDC UR4, c[0x0][0x638] ;  /* 0x00018e0000047ab9 */ /* 0x000fe20000000800 */
[----:B------:R-:W-:Y:S01]  /*4280*/  ULDC UR5, c[0x0][0x610] ;  /* 0x0001840000057ab9 */ /* 0x000fe20000000800 */
[----:B------:R-:W-:Y:S02]  /*4290*/  IMAD.MOV.U32 R3, RZ, RZ, 0x1 ;  /* 0x00000001ff037424 */ /* 0x000fe400078e00ff */
[----:B------:R-:W-:Y:S02]  /*42a0*/  IMAD.MOV R4, RZ, RZ, -R2 ;  /* 0x000000ffff047224 */ /* 0x000fe400078e0a02 */
[----:B------:R-:W-:Y:S01]  /*42b0*/  IMAD R21, R2, UR17, R21 ;  /* 0x0000001102157c24 */ /* 0x000fe2000f8e0215 */
[----:B------:R-:W-:Y:S01]  /*42c0*/  LOP3.LUT R2, R7, UR15, RZ, 0xc0, !PT ;  /* 0x0000000f07027c12 */ /* 0x000fe2000f8ec0ff */
[----:B0-----:R-:W-:-:S02]  /*42d0*/  @P1 IMAD R14, R20, R22, R13 ;  /* 0x00000016140e1224 */ /* 0x001fc400078e020d */
[----:B------:R-:W-:Y:S01]  /*42e0*/  IMAD R15, R4, UR4, R15 ;  /* 0x00000004040f7c24 */ /* 0x000fe2000f8e020f */
[----:B------:R-:W-:Y:S01]  /*42f0*/  ULDC UR4, c[0x0][0x600] ;  /* 0x0001800000047ab9 */ /* 0x000fe20000000800 */
[----:B------:R-:W-:Y:S02]  /*4300*/  IMAD R14, R21, UR5, R14 ;  /* 0x00000005150e7c24 */ /* 0x000fe4000f8e020e */
[--C-:B------:R-:W-:Y:S01]  /*4310*/  IMAD R15, R15, UR4, R2.reuse ;  /* 0x000000040f0f7c24 */ /* 0x100fe2000f8e0202 */
[----:B------:R-:W-:Y:S01]  /*4320*/  PRMT R2, R3, 0x7610, R2 ;  /* 0x0000761003027816 */ /* 0x000fe20000000002 */
[----:B------:R-:W-:-:S03]  /*4330*/  IMAD.MOV.U32 R7, RZ, RZ, R6 ;  /* 0x000000ffff077224 */ /* 0x000fc600078e0006 */
[----:B------:R-:W-:Y:S02]  /*4340*/  SEL R20, R15, R14, !P1 ;  /* 0x0000000e0f147207 */ /* 0x000fe40004800000 */
[----:B------:R-:W-:-:S07]  /*4350*/  SEL R13, R14, R15, !P1 ;  /* 0x0000000f0e0d7207 */ /* 0x000fce0004800000 */
.L_x_62:
[----:B------:R-:W-:Y:S05]  /*4360*/  BSYNC B1 ;  /* 0x0000000000017941 */ /* 0x000fea0003800000 */
.L_x_61:
[----:B------:R-:W-:-:S13]  /*4370*/  LOP3.LUT P1, RZ, R2, 0xff, RZ, 0xc0, !PT ;  /* 0x000000ff02ff7812 */ /* 0x000fda000782c0ff */
[----:B------:R-:W-:Y:S05]  /*4380*/  @P1 BRA `(.L_x_65) ;  /* 0xfffffff4003c1947 */ /* 0x000fea000383ffff */
[----:B------:R-:W-:Y:S05]  /*4390*/  BSYNC B0 ;  /* 0x0000000000007941 */ /* 0x000fea0003800000 */
.L_x_53:
[----:B------:R-:W-:-:S03]  /*43a0*/  UMOV UR4, 0xffffffff ;  /* 0xffffffff00047882 */ /* 0x000fc60000000000 */
[----:B------:R-:W-:Y:S05]  /*43b0*/  BRA.DIV UR4, `(.L_x_66) ;  /* 0x0000000e04107947 */ /* 0x000fea000b800000 */
[----:B------:R-:W-:-:S13]  /*43c0*/  ELECT P6, URZ, PT ;  /* 0x00000000003f782f */ /* 0x000fda00038c0000 */
.L_x_94:
[----:B------:R-:W-:Y:S04]  /*43d0*/  BSSY B0, `(.L_x_67) ;  /* 0x00000a9000007945 */ /* 0x000fe80003800000 */
[----:B------:R-:W-:Y:S05]  /*43e0*/  @!P6 BRA `(.L_x_68) ;  /* 0x00000008009ce947 */ /* 0x000fea0003800000 */
[----:B------:R-:W-:-:S04]  /*43f0*/  LOP3.LUT R18, R18, 0x2, RZ, 0xfc, !PT ;  /* 0x0000000212127812 */ /* 0x000fc800078efcff */
[----:B------:R-:W-:-:S13]  /*4400*/  ISETP.NE.AND P0, PT, R18, 0x3, PT ;  /* 0x000000031200780c */ /* 0x000fda0003f05270 */
[----:B------:R-:W-:Y:S05]  /*4410*/  @!P0 BRA `(.L_x_69) ;  /* 0x0000000000048947 */ /* 0x000fea0003800000 */
[----:B------:R-:W-:Y:S01]  /*4420*/  BPT.TRAP 0x1 ;  /* 0x000000040000795c */ /* 0x000fe20000300000 */
.L_x_69:
[----:B------:R-:W0:Y:S01]  /*4430*/  S2R R3, SR_CgaCtaId ;  /* 0x0000000000037919 */ /* 0x000e220000008800 */
[----:B------:R-:W-:Y:S02]  /*4440*/  MOV R2, 0x400 ;  /* 0x0000040000027802 */ /* 0x000fe40000000f00 */
[----:B------:R-:W-:Y:S02]  /*4450*/  SHF.L.U32 R4, R0, 0x1f, RZ ;  /* 0x0000001f00047819 */ /* 0x000fe400000006ff */
[----:B0-----:R-:W-:-:S05]  /*4460*/  LEA R2, R3, R2, 0x18 ;  /* 0x0000000203027211 */ /* 0x001fca00078ec0ff */
[----:B------:R-:W-:-:S04]  /*4470*/  VIADD R2, R2, 0x90 ;  /* 0x0000009002027836 */ /* 0x000fc80000000000 */
[C---:B------:R-:W-:Y:S02]  /*4480*/  IMAD R7, R11.reuse, 0x8, R2 ;  /* 0x000000080b077824 */ /* 0x040fe400078e0202 */
[----:B------:R-:W-:Y:S02]  /*4490*/  VIADD R11, R11, 0x1 ;  /* 0x000000010b0b7836 */ /* 0x000fe40000000000 */
[----:B------:R-:W0:Y:S03]  /*44a0*/  SYNCS.PHASECHK.TRANS64.TRYWAIT P0, [R7+URZ], R4 ;  /* 0x00000004070075a7 */ /* 0x000e26000800017f */
[----:B------:R-:W-:-:S04]  /*44b0*/  ISETP.NE.AND P1, PT, R11, 0x12, PT ;  /* 0x000000120b00780c */ /* 0x000fc80003f25270 */
[----:B------:R-:W-:Y:S02]  /*44c0*/  SEL R3, RZ, 0x1, P1 ;  /* 0x00000001ff037807 */ /* 0x000fe40000800000 */
[----:B------:R-:W-:Y:S02]  /*44d0*/  SEL R11, R11, RZ, P1 ;  /* 0x000000ff0b0b7207 */ /* 0x000fe40000800000 */
[----:B------:R-:W-:-:S03]  /*44e0*/  LOP3.LUT R6, R0, R3, RZ, 0x3c, !PT ;  /* 0x0000000300067212 */ /* 0x000fc600078e3cff */
[----:B------:R-:W-:Y:S01]  /*44f0*/  IMAD R8, R11, 0x8, R2 ;  /* 0x000000080b087824 */ /* 0x000fe200078e0202 */
[----:B------:R-:W-:Y:S01]  /*4500*/  SHF.L.U32 R5, R6, 0x1f, RZ ;  /* 0x0000001f06057819 */ /* 0x000fe200000006ff */
[----:B0-----:R-:W-:Y:S06]  /*4510*/  @!P0 BRA `(.L_x_70) ;  /* 0x0000000800d88947 */ /* 0x001fec0003800000 */
.L_x_95:
[----:B------:R-:W1:Y:S01]  /*4520*/  SYNCS.PHASECHK.TRANS64.TRYWAIT P0, [R8+URZ], R5 ;  /* 0x00000005080075a7 */ /* 0x000e62000800017f */
[----:B------:R-:W-:-:S05]  /*4530*/  VIADD R0, R11, 0x1 ;  /* 0x000000010b007836 */ /* 0x000fca0000000000 */
[----:B------:R-:W-:-:S04]  /*4540*/  ISETP.NE.AND P1, PT, R0, 0x12, PT ;  /* 0x000000120000780c */ /* 0x000fc80003f25270 */
[----:B------:R-:W-:Y:S02]  /*4550*/  SEL R3, RZ, 0x1, P1 ;  /* 0x00000001ff037807 */ /* 0x000fe40000800000 */
[----:B0-----:R-:W-:Y:S02]  /*4560*/  SEL R7, R0, RZ, P1 ;  /* 0x000000ff00077207 */ /* 0x001fe40000800000 */
[----:B------:R-:W-:-:S03]  /*4570*/  LOP3.LUT R6, R6, R3, RZ, 0x3c, !PT ;  /* 0x0000000306067212 */ /* 0x000fc600078e3cff */
[----:B------:R-:W-:Y:S01]  /*4580*/  IMAD R9, R7, 0x8, R2 ;  /* 0x0000000807097824 */ /* 0x000fe200078e0202 */
[----:B------:R-:W-:Y:S01]  /*4590*/  SHF.L.U32 R4, R6, 0x1f, RZ ;  /* 0x0000001f06047819 */ /* 0x000fe200000006ff */
[----:B-1----:R-:W-:Y:S06]  /*45a0*/  @!P0 BRA `(.L_x_71) ;  /* 0x0000000800c88947 */ /* 0x002fec0003800000 */
.L_x_96:
[----:B------:R-:W1:Y:S01]  /*45b0*/  SYNCS.PHASECHK.TRANS64.TRYWAIT P0, [R9+URZ], R4 ;  /* 0x00000004090075a7 */ /* 0x000e62000800017f */
[----:B------:R-:W-:-:S05]  /*45c0*/  VIADD R0, R7, 0x1 ;  /* 0x0000000107007836 */ /* 0x000fca0000000000 */
[----:B------:R-:W-:-:S04]  /*45d0*/  ISETP.NE.AND P1, PT, R0, 0x12, PT ;  /* 0x000000120000780c */ /* 0x000fc80003f25270 */
[----:B------:R-:W-:Y:S02]  /*45e0*/  SEL R3, RZ, 0x1, P1 ;  /* 0x00000001ff037807 */ /* 0x000fe40000800000 */
[----:B------:R-:W-:Y:S02]  /*45f0*/  SEL R7, R0, RZ, P1 ;  /* 0x000000ff00077207 */ /* 0x000fe40000800000 */
[----:B------:R-:W-:-:S03]  /*4600*/  LOP3.LUT R6, R6, R3, RZ, 0x3c, !PT ;  /* 0x0000000306067212 */ /* 0x000fc600078e3cff */
[----:B0-----:R-:W-:Y:S01]  /*4610*/  IMAD R8, R7, 0x8, R2 ;  /* 0x0000000807087824 */ /* 0x001fe200078e0202 */
[----:B------:R-:W-:Y:S01]  /*4620*/  SHF.L.U32 R5, R6, 0x1f, RZ ;  /* 0x0000001f06057819 */ /* 0x000fe200000006ff */
[----:B-1----:R-:W-:Y:S06]  /*4630*/  @!P0 BRA `(.L_x_72) ;  /* 0x0000000800b88947 */ /* 0x002fec0003800000 */
.L_x_97:
        /* <DEDUP_REMOVED lines=9> */
.L_x_98:
        /* <DEDUP_REMOVED lines=9> */
.L_x_99:
        /* <DEDUP_REMOVED lines=9> */
.L_x_100:
        /* <DEDUP_REMOVED lines=9> */
.L_x_101:
        /* <DEDUP_REMOVED lines=9> */
.L_x_102:
        /* <DEDUP_REMOVED lines=9> */
.L_x_103:
        /* <DEDUP_REMOVED lines=9> */
.L_x_104:
        /* <DEDUP_REMOVED lines=9> */
.L_x_105:
        /* <DEDUP_REMOVED lines=9> */
.L_x_106:
        /* <DEDUP_REMOVED lines=9> */
.L_x_107:
        /* <DEDUP_REMOVED lines=9> */
.L_x_108:
        /* <DEDUP_REMOVED lines=9> */
.L_x_109:
[----:B------:R-:W1:Y:S01]  /*4d00*/  SYNCS.PHASECHK.TRANS64.TRYWAIT P0, [R8+URZ], R5 ;  /* 0x00000005080075a7 */ /* 0x000e62000800017f */
[----:B------:R-:W-:-:S05]  /*4d10*/  VIADD R0, R7, 0x1 ;  /* 0x0000000107007836 */ /* 0x000fca0000000000 */
[----:B------:R-:W-:-:S04]  /*4d20*/  ISETP.NE.AND P1, PT, R0, 0x12, PT ;  /* 0x000000120000780c */ /* 0x000fc80003f25270 */
[----:B------:R-:W-:Y:S02]  /*4d30*/  SEL R3, RZ, 0x1, P1 ;  /* 0x00000001ff037807 */ /* 0x000fe40000800000 */
[----:B------:R-:W-:Y:S02]  /*4d40*/  SEL R7, R0, RZ, P1 ;  /* 0x000000ff00077207 */ /* 0x000fe40000800000 */
[----:B0-----:R-:W-:-:S03]  /*4d50*/  LOP3.LUT R9, R6, R3, RZ, 0x3c, !PT ;  /* 0x0000000306097212 */ /* 0x001fc600078e3cff */
[----:B------:R-:W-:Y:S01]  /*4d60*/  IMAD R11, R7, 0x8, R2 ;  /* 0x00000008070b7824 */ /* 0x000fe200078e0202 */
[----:B------:R-:W-:Y:S01]  /*4d70*/  SHF.L.U32 R6, R9, 0x1f, RZ ;  /* 0x0000001f09067819 */ /* 0x000fe200000006ff */
[----:B-1----:R-:W-:Y:S06]  /*4d80*/  @!P0 BRA `(.L_x_85) ;  /* 0x0000000400e88947 */ /* 0x002fec0003800000 */
.L_x_110:
[----:B------:R-:W1:Y:S01]  /*4d90*/  SYNCS.PHASECHK.TRANS64.TRYWAIT P0, [R11+URZ], R6 ;  /* 0x000000060b0075a7 */ /* 0x000e62000800017f */
[----:B------:R-:W-:-:S05]  /*4da0*/  VIADD R0, R7, 0x1 ;  /* 0x0000000107007836 */ /* 0x000fca0000000000 */
[----:B------:R-:W-:-:S04]  /*4db0*/  ISETP.NE.AND P1, PT, R0, 0x12, PT ;  /* 0x000000120000780c */ /* 0x000fc80003f25270 */
[----:B------:R-:W-:Y:S02]  /*4dc0*/  SEL R4, RZ, 0x1, P1 ;  /* 0x00000001ff047807 */ /* 0x000fe40000800000 */
[----:B------:R-:W-:Y:S02]  /*4dd0*/  SEL R3, R0, RZ, P1 ;  /* 0x000000ff00037207 */ /* 0x000fe40000800000 */
[----:B------:R-:W-:Y:S01]  /*4de0*/  LOP3.LUT R0, R9, R4, RZ, 0x3c, !PT ;  /* 0x0000000409007212 */ /* 0x000fe200078e3cff */
[----:B-1----:R-:W-:Y:S06]  /*4df0*/  @!P0 BRA `(.L_x_86) ;  /* 0x0000000400e08947 */ /* 0x002fec0003800000 */
.L_x_111:
[----:B------:R-:W-:Y:S01]  /*4e00*/  IMAD R3, R3, 0x8, R2 ;  /* 0x0000000803037824 */ /* 0x000fe200078e0202 */
[----:B------:R-:W-:-:S07]  /*4e10*/  SHF.L.U32 R0, R0, 0x1f, RZ ;  /* 0x0000001f00007819 */ /* 0x000fce00000006ff */
.L_x_87:
[----:B--2---:R2:W3:Y:S02]  /*4e20*/  SYNCS.PHASECHK.TRANS64.TRYWAIT P0, [R3+URZ], R0 ;  /* 0x00000000030075a7 */ /* 0x0044e4000800017f */
[----:B---3--:R-:W-:Y:S05]  /*4e30*/  @!P0 NANOSLEEP.SYNCS 0x989680 ;  /* 0x009896800000895d */ /* 0x008fea0003900000 */
[----:B------:R-:W3:Y:S02]  /*4e40*/  @!P0 SYNCS.PHASECHK.TRANS64 P0, [R3+URZ], R0 ;  /* 0x00000000030085a7 */ /* 0x000ee4000800007f */
[----:B---3--:R-:W-:Y:S05]  /*4e50*/  @!P0 BRA `(.L_x_87) ;  /* 0xfffffffc00f08947 */ /* 0x008fea000383ffff */
.L_x_68:
[----:B------:R-:W-:Y:S05]  /*4e60*/  BSYNC B0 ;  /* 0x0000000000007941 */ /* 0x000fea0003800000 */
.L_x_67:
[----:B------:R-:W-:Y:S05]  /*4e70*/  EXIT ;  /* 0x000000000000794d */ /* 0x000fea0003800000 */
.L_x_18:
[----:B-1----:R1:W2:Y:S02]  /*4e80*/  SYNCS.PHASECHK.TRANS64.TRYWAIT P1, [R3+URZ], R0 ;  /* 0x00000000030075a7 */ /* 0x0022a4000802017f */
[----:B--2---:R-:W-:Y:S05]  /*4e90*/  @!P1 NANOSLEEP.SYNCS 0x989680 ;  /* 0x009896800000995d */ /* 0x004fea0003900000 */
[----:B------:R-:W2:Y:S02]  /*4ea0*/  @!P1 SYNCS.PHASECHK.TRANS64 P1, [R3+URZ], R0 ;  /* 0x00000000030095a7 */ /* 0x000ea4000802007f */
[----:B--2---:R-:W-:Y:S05]  /*4eb0*/  @!P1 BRA `(.L_x_18) ;  /* 0xfffffffc00f09947 */ /* 0x004fea000383ffff */
[----:B------:R-:W-:Y:S05]  /*4ec0*/  BRA `(.L_x_17) ;  /* 0xffffffc400e07947 */ /* 0x000fea000383ffff */
.L_x_23:
[----:B-1----:R-:W-:-:S04]  /*4ed0*/  IMAD.U32 R3, RZ, RZ, UR4 ;  /* 0x00000004ff037e24 */ /* 0x002fc8000f8e00ff */
[----:B------:R1:W2:Y:S03]  /*4ee0*/  SYNCS.PHASECHK.TRANS64.TRYWAIT P1, [R3+URZ], R2 ;  /* 0x00000002030075a7 */ /* 0x0002a6000802017f */
[----:B--2---:R-:W-:Y:S05]  /*4ef0*/  @!P1 NANOSLEEP.SYNCS 0x989680 ;  /* 0x009896800000995d */ /* 0x004fea0003900000 */
[----:B------:R-:W2:Y:S02]  /*4f00*/  @!P1 SYNCS.PHASECHK.TRANS64 P1, [R3+URZ], R2 ;  /* 0x00000002030095a7 */ /* 0x000ea4000802007f */
[----:B--2---:R-:W-:Y:S05]  /*4f10*/  @!P1 BRA `(.L_x_23) ;  /* 0xfffffffc00ec9947 */ /* 0x004fea000383ffff */
[----:B------:R-:W-:Y:S05]  /*4f20*/  BRA `(.L_x_22) ;  /* 0xffffffc800a47947 */ /* 0x000fea000383ffff */
.L_x_54:
[----:B------:R-:W-:Y:S01]  /*4f30*/  BSSY B1, `(.L_x_88) ;  /* 0x0000006000017945 */ /* 0x000fe20003800000 */
[----:B------:R-:W-:-:S07]  /*4f40*/  IMAD.MOV.U32 R15, RZ, RZ, -0x1 ;  /* 0xffffffffff0f7424 */ /* 0x000fce00078e00ff */
[----:B------:R-:W-:Y:S05]  /*4f50*/  WARPSYNC.COLLECTIVE R15, `(.L_x_89) ;  /* 0x000000000f0c7348 */ /* 0x000fea0003c00000 */
[----:B------:R-:W-:Y:S02]  /*4f60*/  ELECT P6, UR62, PT ;  /* 0x00000000003e782f */ /* 0x000fe400038c0000 */
[----:B------:R-:W-:Y:S01]  /*4f70*/  MOV R14, UR62 ;  /* 0x0000003e000e7c02 */ /* 0x000fe20008000f00 */
[----:B------:R-:W-:Y:S10]  /*4f80*/  ENDCOLLECTIVE ;  /* 0x000000000000791b */ /* 0x000ff40003800000 */
.L_x_89:
[----:B------:R-:W-:Y:S05]  /*4f90*/  BSYNC B1 ;  /* 0x0000000000017941 */ /* 0x000fea0003800000 */
.L_x_88:
[----:B------:R-:W-:Y:S05]  /*4fa0*/  BRA `(.L_x_90) ;  /* 0xffffffe800407947 */ /* 0x000fea000383ffff */
.L_x_57:
[----:B-1----:R1:W2:Y:S02]  /*4fb0*/  SYNCS.PHASECHK.TRANS64.TRYWAIT P1, [R14+URZ+0x90], R5 ;  /* 0x000090050e0075a7 */ /* 0x0022a4000802017f */
[----:B--2---:R-:W-:Y:S05]  /*4fc0*/  @!P1 NANOSLEEP.SYNCS 0x989680 ;  /* 0x009896800000995d */ /* 0x004fea0003900000 */
[----:B------:R-:W2:Y:S02]  /*4fd0*/  @!P1 SYNCS.PHASECHK.TRANS64 P1, [R14+URZ+0x90], R5 ;  /* 0x000090050e0095a7 */ /* 0x000ea4000802007f */
[----:B--2---:R-:W-:Y:S05]  /*4fe0*/  @!P1 BRA `(.L_x_57) ;  /* 0xfffffffc00f09947 */ /* 0x004fea000383ffff */
[----:B------:R-:W-:Y:S05]  /*4ff0*/  BRA `(.L_x_91) ;  /* 0xffffffe800747947 */ /* 0x000fea000383ffff */
.L_x_66:
[----:B------:R-:W-:Y:S01]  /*5000*/  BSSY B0, `(.L_x_92) ;  /* 0x0000006000007945 */ /* 0x000fe20003800000 */
[----:B------:R-:W-:-:S07]  /*5010*/  IMAD.MOV.U32 R15, RZ, RZ, -0x1 ;  /* 0xffffffffff0f7424 */ /* 0x000fce00078e00ff */
[----:B------:R-:W-:Y:S05]  /*5020*/  WARPSYNC.COLLECTIVE R15, `(.L_x_93) ;  /* 0x000000000f0c7348 */ /* 0x000fea0003c00000 */
[----:B------:R-:W-:Y:S02]  /*5030*/  ELECT P6, UR62, PT ;  /* 0x00000000003e782f */ /* 0x000fe400038c0000 */
[----:B------:R-:W-:Y:S01]  /*5040*/  MOV R14, UR62 ;  /* 0x0000003e000e7c02 */ /* 0x000fe20008000f00 */
[----:B------:R-:W-:Y:S10]  /*5050*/  ENDCOLLECTIVE ;  /* 0x000000000000791b */ /* 0x000ff40003800000 */
.L_x_93:
[----:B------:R-:W-:Y:S05]  /*5060*/  BSYNC B0 ;  /* 0x0000000000007941 */ /* 0x000fea0003800000 */
.L_x_92:
[----:B------:R-:W-:Y:S05]  /*5070*/  BRA `(.L_x_94) ;  /* 0xfffffff000d47947 */ /* 0x000fea000383ffff */
.L_x_70:
[----:B0-----:R0:W1:Y:S02]  /*5080*/  SYNCS.PHASECHK.TRANS64.TRYWAIT P0, [R7+URZ], R4 ;  /* 0x00000004070075a7 */ /* 0x001064000800017f */
[----:B-1----:R-:W-:Y:S05]  /*5090*/  @!P0 NANOSLEEP.SYNCS 0x989680 ;  /* 0x009896800000895d */ /* 0x002fea0003900000 */
[----:B------:R-:W1:Y:S02]  /*50a0*/  @!P0 SYNCS.PHASECHK.TRANS64 P0, [R7+URZ], R4 ;  /* 0x00000004070085a7 */ /* 0x000e64000800007f */
[----:B-1----:R-:W-:Y:S05]  /*50b0*/  @!P0 BRA `(.L_x_70) ;  /* 0xfffffffc00f08947 */ /* 0x002fea000383ffff */
[----:B------:R-:W-:Y:S05]  /*50c0*/  BRA `(.L_x_95) ;  /* 0xfffffff400147947 */ /* 0x000fea000383ffff */
.L_x_71:
[----:B0-----:R0:W1:Y:S02]  /*50d0*/  SYNCS.PHASECHK.TRANS64.TRYWAIT P0, [R8+URZ], R5 ;  /* 0x00000005080075a7 */ /* 0x001064000800017f */
[----:B-1----:R-:W-:Y:S05]  /*50e0*/  @!P0 NANOSLEEP.SYNCS 0x989680 ;  /* 0x009896800000895d */ /* 0x002fea0003900000 */
[----:B------:R-:W1:Y:S02]  /*50f0*/  @!P0 SYNCS.PHASECHK.TRANS64 P0, [R8+URZ], R5 ;  /* 0x00000005080085a7 */ /* 0x000e64000800007f */
[----:B-1----:R-:W-:Y:S05]  /*5100*/  @!P0 BRA `(.L_x_71) ;  /* 0xfffffffc00f08947 */ /* 0x002fea000383ffff */
[----:B------:R-:W-:Y:S05]  /*5110*/  BRA `(.L_x_96) ;  /* 0xfffffff400247947 */ /* 0x000fea000383ffff */
.L_x_72:
[----:B0-----:R0:W1:Y:S02]  /*5120*/  SYNCS.PHASECHK.TRANS64.TRYWAIT P0, [R9+URZ], R4 ;  /* 0x00000004090075a7 */ /* 0x001064000800017f */
[----:B-1----:R-:W-:Y:S05]  /*5130*/  @!P0 NANOSLEEP.SYNCS 0x989680 ;  /* 0x009896800000895d */ /* 0x002fea0003900000 */
[----:B------:R-:W1:Y:S02]  /*5140*/  @!P0 SYNCS.PHASECHK.TRANS64 P0, [R9+URZ], R4 ;  /* 0x00000004090085a7 */ /* 0x000e64000800007f */
[----:B-1----:R-:W-:Y:S05]  /*5150*/  @!P0 BRA `(.L_x_72) ;  /* 0xfffffffc00f08947 */ /* 0x002fea000383ffff */
[----:B------:R-:W-:Y:S05]  /*5160*/  BRA `(.L_x_97) ;  /* 0xfffffff400347947 */ /* 0x000fea000383ffff */
.L_x_73:
[----:B0-----:R0:W1:Y:S02]  /*5170*/  SYNCS.PHASECHK.TRANS64.TRYWAIT P0, [R8+URZ], R5 ;  /* 0x00000005080075a7 */ /* 0x001064000800017f */
[----:B-1----:R-:W-:Y:S05]  /*5180*/  @!P0 NANOSLEEP.SYNCS 0x989680 ;  /* 0x009896800000895d */ /* 0x002fea0003900000 */
[----:B------:R-:W1:Y:S02]  /*5190*/  @!P0 SYNCS.PHASECHK.TRANS64 P0, [R8+URZ], R5 ;  /* 0x00000005080085a7 */ /* 0x000e64000800007f */
[----:B-1----:R-:W-:Y:S05]  /*51a0*/  @!P0 BRA `(.L_x_73) ;  /* 0xfffffffc00f08947 */ /* 0x002fea000383ffff */
[----:B------:R-:W-:Y:S05]  /*51b0*/  BRA `(.L_x_98) ;  /* 0xfffffff400447947 */ /* 0x000fea000383ffff */
.L_x_74:
[----:B0-----:R0:W1:Y:S02]  /*51c0*/  SYNCS.PHASECHK.TRANS64.TRYWAIT P0, [R9+URZ], R4 ;  /* 0x00000004090075a7 */ /* 0x001064000800017f */
[----:B-1----:R-:W-:Y:S05]  /*51d0*/  @!P0 NANOSLEEP.SYNCS 0x989680 ;  /* 0x009896800000895d */ /* 0x002fea0003900000 */
[----:B------:R-:W1:Y:S02]  /*51e0*/  @!P0 SYNCS.PHASECHK.TRANS64 P0, [R9+URZ], R4 ;  /* 0x00000004090085a7 */ /* 0x000e64000800007f */
[----:B-1----:R-:W-:Y:S05]  /*51f0*/  @!P0 BRA `(.L_x_74) ;  /* 0xfffffffc00f08947 */ /* 0x002fea000383ffff */
[----:B------:R-:W-:Y:S05]  /*5200*/  BRA `(.L_x_99) ;  /* 0xfffffff400547947 */ /* 0x000fea000383ffff */
.L_x_75:
[----:B0-----:R0:W1:Y:S02]  /*5210*/  SYNCS.PHASECHK.TRANS64.TRYWAIT P0, [R8+URZ], R5 ;  /* 0x00000005080075a7 */ /* 0x001064000800017f */
[----:B-1----:R-:W-:Y:S05]  /*5220*/  @!P0 NANOSLEEP.SYNCS 0x989680 ;  /* 0x009896800000895d */ /* 0x002fea0003900000 */
[----:B------:R-:W1:Y:S02]  /*5230*/  @!P0 SYNCS.PHASECHK.TRANS64 P0, [R8+URZ], R5 ;  /* 0x00000005080085a7 */ /* 0x000e64000800007f */
[----:B-1----:R-:W-:Y:S05]  /*5240*/  @!P0 BRA `(.L_x_75) ;  /* 0xfffffffc00f08947 */ /* 0x002fea000383ffff */
[----:B------:R-:W-:Y:S05]  /*5250*/  BRA `(.L_x_100) ;  /* 0xfffffff400647947 */ /* 0x000fea000383ffff */
.L_x_76:
[----:B0-----:R0:W1:Y:S02]  /*5260*/  SYNCS.PHASECHK.TRANS64.TRYWAIT P0, [R9+URZ], R4 ;  /* 0x00000004090075a7 */ /* 0x001064000800017f */
[----:B-1----:R-:W-:Y:S05]  /*5270*/  @!P0 NANOSLEEP.SYNCS 0x989680 ;  /* 0x009896800000895d */ /* 0x002fea0003900000 */
[----:B------:R-:W1:Y:S02]  /*5280*/  @!P0 SYNCS.PHASECHK.TRANS64 P0, [R9+URZ], R4 ;  /* 0x00000004090085a7 */ /* 0x000e64000800007f */
[----:B-1----:R-:W-:Y:S05]  /*5290*/  @!P0 BRA `(.L_x_76) ;  /* 0xfffffffc00f08947 */ /* 0x002fea000383ffff */
[----:B------:R-:W-:Y:S05]  /*52a0*/  BRA `(.L_x_101) ;  /* 0xfffffff400747947 */ /* 0x000fea000383ffff */
.L_x_77:
[----:B0-----:R0:W1:Y:S02]  /*52b0*/  SYNCS.PHASECHK.TRANS64.TRYWAIT P0, [R8+URZ], R5 ;  /* 0x00000005080075a7 */ /* 0x001064000800017f */
[----:B-1----:R-:W-:Y:S05]  /*52c0*/  @!P0 NANOSLEEP.SYNCS 0x989680 ;  /* 0x009896800000895d */ /* 0x002fea0003900000 */
[----:B------:R-:W1:Y:S02]  /*52d0*/  @!P0 SYNCS.PHASECHK.TRANS64 P0, [R8+URZ], R5 ;  /* 0x00000005080085a7 */ /* 0x000e64000800007f */
[----:B-1----:R-:W-:Y:S05]  /*52e0*/  @!P0 BRA `(.L_x_77) ;  /* 0xfffffffc00f08947 */ /* 0x002fea000383ffff */
[----:B------:R-:W-:Y:S05]  /*52f0*/  BRA `(.L_x_102) ;  /* 0xfffffff400847947 */ /* 0x000fea000383ffff */
.L_x_78:
[----:B0-----:R0:W1:Y:S02]  /*5300*/  SYNCS.PHASECHK.TRANS64.TRYWAIT P0, [R9+URZ], R4 ;  /* 0x00000004090075a7 */ /* 0x001064000800017f */
[----:B-1----:R-:W-:Y:S05]  /*5310*/  @!P0 NANOSLEEP.SYNCS 0x989680 ;  /* 0x009896800000895d */ /* 0x002fea0003900000 */
[----:B------:R-:W1:Y:S02]  /*5320*/  @!P0 SYNCS.PHASECHK.TRANS64 P0, [R9+URZ], R4 ;  /* 0x00000004090085a7 */ /* 0x000e64000800007f */
[----:B-1----:R-:W-:Y:S05]  /*5330*/  @!P0 BRA `(.L_x_78) ;  /* 0xfffffffc00f08947 */ /* 0x002fea000383ffff */
[----:B------:R-:W-:Y:S05]  /*5340*/  BRA `(.L_x_103) ;  /* 0xfffffff400947947 */ /* 0x000fea000383ffff */
.L_x_79:
[----:B0-----:R0:W1:Y:S02]  /*5350*/  SYNCS.PHASECHK.TRANS64.TRYWAIT P0, [R8+URZ], R5 ;  /* 0x00000005080075a7 */ /* 0x001064000800017f */
[----:B-1----:R-:W-:Y:S05]  /*5360*/  @!P0 NANOSLEEP.SYNCS 0x989680 ;  /* 0x009896800000895d */ /* 0x002fea0003900000 */
[----:B------:R-:W1:Y:S02]  /*5370*/  @!P0 SYNCS.PHASECHK.TRANS64 P0, [R8+URZ], R5 ;  /* 0x00000005080085a7 */ /* 0x000e64000800007f */
[----:B-1----:R-:W-:Y:S05]  /*5380*/  @!P0 BRA `(.L_x_79) ;  /* 0xfffffffc00f08947 */ /* 0x002fea000383ffff */
[----:B------:R-:W-:Y:S05]  /*5390*/  BRA `(.L_x_104) ;  /* 0xfffffff400a47947 */ /* 0x000fea000383ffff */
.L_x_80:
[----:B0-----:R0:W1:Y:S02]  /*53a0*/  SYNCS.PHASECHK.TRANS64.TRYWAIT P0, [R9+URZ], R4 ;  /* 0x00000004090075a7 */ /* 0x001064000800017f */
[----:B-1----:R-:W-:Y:S05]  /*53b0*/  @!P0 NANOSLEEP.SYNCS 0x989680 ;  /* 0x009896800000895d */ /* 0x002fea0003900000 */
[----:B------:R-:W1:Y:S02]  /*53c0*/  @!P0 SYNCS.PHASECHK.TRANS64 P0, [R9+URZ], R4 ;  /* 0x00000004090085a7 */ /* 0x000e64000800007f */
[----:B-1----:R-:W-:Y:S05]  /*53d0*/  @!P0 BRA `(.L_x_80) ;  /* 0xfffffffc00f08947 */ /* 0x002fea000383ffff */
[----:B------:R-:W-:Y:S05]  /*53e0*/  BRA `(.L_x_105) ;  /* 0xfffffff400b47947 */ /* 0x000fea000383ffff */
.L_x_81:
[----:B0-----:R0:W1:Y:S02]  /*53f0*/  SYNCS.PHASECHK.TRANS64.TRYWAIT P0, [R8+URZ], R5 ;  /* 0x00000005080075a7 */ /* 0x001064000800017f */
[----:B-1----:R-:W-:Y:S05]  /*5400*/  @!P0 NANOSLEEP.SYNCS 0x989680 ;  /* 0x009896800000895d */ /* 0x002fea0003900000 */
[----:B------:R-:W1:Y:S02]  /*5410*/  @!P0 SYNCS.PHASECHK.TRANS64 P0, [R8+URZ], R5 ;  /* 0x00000005080085a7 */ /* 0x000e64000800007f */
[----:B-1----:R-:W-:Y:S05]  /*5420*/  @!P0 BRA `(.L_x_81) ;  /* 0xfffffffc00f08947 */ /* 0x002fea000383ffff */
[----:B------:R-:W-:Y:S05]  /*5430*/  BRA `(.L_x_106) ;  /* 0xfffffff400c47947 */ /* 0x000fea000383ffff */
.L_x_82:
[----:B0-----:R0:W1:Y:S02]  /*5440*/  SYNCS.PHASECHK.TRANS64.TRYWAIT P0, [R9+URZ], R4 ;  /* 0x00000004090075a7 */ /* 0x001064000800017f */
[----:B-1----:R-:W-:Y:S05]  /*5450*/  @!P0 NANOSLEEP.SYNCS 0x989680 ;  /* 0x009896800000895d */ /* 0x002fea0003900000 */
[----:B------:R-:W1:Y:S02]  /*5460*/  @!P0 SYNCS.PHASECHK.TRANS64 P0, [R9+URZ], R4 ;  /* 0x00000004090085a7 */ /* 0x000e64000800007f */
[----:B-1----:R-:W-:Y:S05]  /*5470*/  @!P0 BRA `(.L_x_82) ;  /* 0xfffffffc00f08947 */ /* 0x002fea000383ffff */
[----:B------:R-:W-:Y:S05]  /*5480*/  BRA `(.L_x_107) ;  /* 0xfffffff400d47947 */ /* 0x000fea000383ffff */
.L_x_83:
[----:B0-----:R0:W1:Y:S02]  /*5490*/  SYNCS.PHASECHK.TRANS64.TRYWAIT P0, [R8+URZ], R5 ;  /* 0x00000005080075a7 */ /* 0x001064000800017f */
[----:B-1----:R-:W-:Y:S05]  /*54a0*/  @!P0 NANOSLEEP.SYNCS 0x989680 ;  /* 0x009896800000895d */ /* 0x002fea0003900000 */
[----:B------:R-:W1:Y:S02]  /*54b0*/  @!P0 SYNCS.PHASECHK.TRANS64 P0, [R8+URZ], R5 ;  /* 0x00000005080085a7 */ /* 0x000e64000800007f */
[----:B-1----:R-:W-:Y:S05]  /*54c0*/  @!P0 BRA `(.L_x_83) ;  /* 0xfffffffc00f08947 */ /* 0x002fea000383ffff */
[----:B------:R-:W-:Y:S05]  /*54d0*/  BRA `(.L_x_108) ;  /* 0xfffffff400e47947 */ /* 0x000fea000383ffff */
.L_x_84:
[----:B0-----:R0:W1:Y:S02]  /*54e0*/  SYNCS.PHASECHK.TRANS64.TRYWAIT P0, [R9+URZ], R4 ;  /* 0x00000004090075a7 */ /* 0x001064000800017f */
[----:B-1----:R-:W-:Y:S05]  /*54f0*/  @!P0 NANOSLEEP.SYNCS 0x989680 ;  /* 0x009896800000895d */ /* 0x002fea0003900000 */
[----:B------:R-:W1:Y:S02]  /*5500*/  @!P0 SYNCS.PHASECHK.TRANS64 P0, [R9+URZ], R4 ;  /* 0x00000004090085a7 */ /* 0x000e64000800007f */
[----:B-1----:R-:W-:Y:S05]  /*5510*/  @!P0 BRA `(.L_x_84) ;  /* 0xfffffffc00f08947 */ /* 0x002fea000383ffff */
[----:B------:R-:W-:Y:S05]  /*5520*/  BRA `(.L_x_109) ;  /* 0xfffffff400f47947 */ /* 0x000fea000383ffff */
.L_x_85:
[----:B0-----:R0:W1:Y:S02]  /*5530*/  SYNCS.PHASECHK.TRANS64.TRYWAIT P0, [R8+URZ], R5 ;  /* 0x00000005080075a7 */ /* 0x001064000800017f */
[----:B-1----:R-:W-:Y:S05]  /*5540*/  @!P0 NANOSLEEP.SYNCS 0x989680 ;  /* 0x009896800000895d */ /* 0x002fea0003900000 */
[----:B------:R-:W1:Y:S02]  /*5550*/  @!P0 SYNCS.PHASECHK.TRANS64 P0, [R8+URZ], R5 ;  /* 0x00000005080085a7 */ /* 0x000e64000800007f */
[----:B-1----:R-:W-:Y:S05]  /*5560*/  @!P0 BRA `(.L_x_85) ;  /* 0xfffffffc00f08947 */ /* 0x002fea000383ffff */
[----:B------:R-:W-:Y:S05]  /*5570*/  BRA `(.L_x_110) ;  /* 0xfffffff800047947 */ /* 0x000fea000383ffff */
.L_x_86:
[----:B-1----:R1:W2:Y:S02]  /*5580*/  SYNCS.PHASECHK.TRANS64.TRYWAIT P0, [R11+URZ], R6 ;  /* 0x000000060b0075a7 */ /* 0x0022a4000800017f */
[----:B--2---:R-:W-:Y:S05]  /*5590*/  @!P0 NANOSLEEP.SYNCS 0x989680 ;  /* 0x009896800000895d */ /* 0x004fea0003900000 */
[----:B------:R-:W2:Y:S02]  /*55a0*/  @!P0 SYNCS.PHASECHK.TRANS64 P0, [R11+URZ], R6 ;  /* 0x000000060b0085a7 */ /* 0x000ea4000800007f */
[----:B--2---:R-:W-:Y:S05]  /*55b0*/  @!P0 BRA `(.L_x_86) ;  /* 0xfffffffc00f08947 */ /* 0x004fea000383ffff */
[----:B------:R-:W-:Y:S05]  /*55c0*/  BRA `(.L_x_111) ;  /* 0xfffffff8000c7947 */ /* 0x000fea000383ffff */
.L_x_112:
[----:B------:R-:W-:-:S00]  /*55d0*/  BRA `(.L_x_112) ;  /* 0xfffffffc00fc7947 */ /* 0x000fc0000383ffff */
[----:B------:R-:W-:-:S00]  /*55e0*/  NOP ;  /* 0x0000000000007918 */ /* 0x000fc00000000000 */
        /* <DEDUP_REMOVED lines=9> */
.L_x_113:


//--------------------- .nv.global.init           --------------------------
	.section	.nv.global.init,"aw",@progbits
.nv.global.init:
	.type		$str$22,@object
	.size		$str$22,($str$23 - $str$22)
$str$22:
        /*0000*/ 	.byte	0x6b, 0x5f, 0x74, 0x69, 0x6c, 0x65, 0x5f, 0x63, 0x6f, 0x75, 0x6e, 0x74, 0x20, 0x3e, 0x3d, 0x20
        /*0010*/ 	.byte	0x31, 0x00
	.type		$str$23,@object
	.size		$str$23,(__unnamed_1 - $str$23)
$str$23:
        /*0012*/ 	.byte	0x2f, 0x74, 0x6d, 0x70, 0x2f, 0x63, 0x75, 0x74, 0x6c, 0x61, 0x73, 0x73, 0x5f, 0x73, 0x77, 0x65
        /*0022*/ 	.byte	0x65, 0x70, 0x5f, 0x73, 0x72, 0x63, 0x2f, 0x69, 0x6e, 0x63, 0x6c, 0x75, 0x64, 0x65, 0x2f, 0x63
        /*0032*/ 	.byte	0x75, 0x74, 0x6c, 0x61, 0x73, 0x73, 0x2f, 0x67, 0x65, 0x6d, 0x6d, 0x2f, 0x63, 0x6f, 0x6c, 0x6c
        /*0042*/ 	.byte	0x65, 0x63, 0x74, 0x69, 0x76, 0x65, 0x2f, 0x73, 0x6d, 0x39, 0x30, 0x5f, 0x6d, 0x6d, 0x61, 0x5f
        /*0052*/ 	.byte	0x74, 0x6d, 0x61, 0x5f, 0x67, 0x6d, 0x6d, 0x61, 0x5f, 0x73, 0x73, 0x5f, 0x77, 0x61, 0x72, 0x70
        /*0062*/ 	.byte	0x73, 0x70, 0x65, 0x63, 0x69, 0x61, 0x6c, 0x69, 0x7a, 0x65, 0x64, 0x2e, 0x68, 0x70, 0x70, 0x00
	.type		__unnamed_1,@object
	.size		__unnamed_1,(.L_0 - __unnamed_1)
__unnamed_1:
        /*0072*/ 	.byte	0x76, 0x6f, 0x69, 0x64, 0x20, 0x63, 0x75, 0x74, 0x6c, 0x61, 0x73, 0x73, 0x3a, 0x3a, 0x67, 0x65
        /* <DEDUP_REMOVED lines=171> */
        /*0b32*/ 	.byte	0x69, 0x64, 0x65, 0x6e, 0x74, 0x69, 0x74, 0x79, 0x5d, 0x00
.L_0:


//--------------------- .nv.shared._ZN7cutlass13device_kernelINS_4gemm6kernel13GemmUniversalIN4cute5tupleIJiiiiEEENS1_10collective13CollectiveMmaINS1_34MainloopSm90TmaGmmaWarpSpecializedILi18ENS5_IJNS4_1CILi1EEESB_SB_EEENS1_35KernelTmaWarpSpecializedCooperativeEEENS5_IJNSA_ILi192EEENSA_ILi8EEENSA_ILi64EEEEEEaNS5_IJlSB_lEEEaSJ_NS4_8TiledMMAINS4_8MMA_AtomIJNS4_4SM904GMMA25MMA_64x8x32_S32S8S8_SS_TNEEEENS4_6LayoutINS5_IJNSA_ILi2EEESB_SB_EEENS5_IJSB_NSA_ILi0EEEST_EEEEENS5_IJNS4_10UnderscoreESW_SW_EEEEENS4_13SM90_TMA_LOADENS4_14ComposedLayoutINS4_7SwizzleILi2ELi4ELi3EEENS4_18smem_ptr_flag_bitsILi8EEENSQ_INS5_IJSG_SH_EEENS5_IJSH_SB_EEEEEEEvNS4_8identityESZ_S18_vS19_EENS_8epilogue10collective6detail29Sm90TmaWarpSpecializedAdapterINS1C_15DefaultEpilogueIaSJ_SJ_NS1B_6thread17LinearCombinationIaLi1EiiLNS1G_9ScaleType4KindE0ELNS_15FloatRoundStyleE2EaEENS1_15EpilogueDefaultEEEEEvvEEEEvNT_6ParamsE --------------------------
	.section	.nv.shared._ZN7cutlass13device_kernelINS_4gemm6kernel13GemmUniversalIN4cute5tupleIJiiiiEEENS1_10collective13CollectiveMmaINS1_34MainloopSm90TmaGmmaWarpSpecializedILi18ENS5_IJNS4_1CILi1EEESB_SB_EEENS1_35KernelTmaWarpSpecializedCooperativeEEENS5_IJNSA_ILi192EEENSA_ILi8EEENSA_ILi64EEEEEEaNS5_IJlSB_lEEEaSJ_NS4_8TiledMMAINS4_8MMA_AtomIJNS4_4SM904GMMA25MMA_64x8x32_S32S8S8_SS_TNEEEENS4_6LayoutINS5_IJNSA_ILi2EEESB_SB_EEENS5_IJSB_NSA_ILi0EEEST_EEEEENS5_IJNS4_10UnderscoreESW_SW_EEEEENS4_13SM90_TMA_LOADENS4_14ComposedLayoutINS4_7SwizzleILi2ELi4ELi3EEENS4_18smem_ptr_flag_bitsILi8EEENSQ_INS5_IJSG_SH_EEENS5_IJSH_SB_EEEEEEEvNS4_8identityESZ_S18_vS19_EENS_8epilogue10collective6detail29Sm90TmaWarpSpecializedAdapterINS1C_15DefaultEpilogueIaSJ_SJ_NS1B_6thread17LinearCombinationIaLi1EiiLNS1G_9ScaleType4KindE0ELNS_15FloatRoundStyleE2EaEENS1_15EpilogueDefaultEEEEEvvEEEEvNT_6ParamsE,"aw",@nobits
	.sectionflags	@""
	.align	16
	.zero		1024


//--------------------- .nv.shared.reserved.0     --------------------------
	.section	.nv.shared.reserved.0,"aw",@nobits
	.weak		__nv_reservedSMEM_offset_0_alias
	.size		__nv_reservedSMEM_offset_0_alias, 0, 0
	.other		__nv_reservedSMEM_offset_0_alias,@"STO_CUDA_RESERVED_SHARED STV_DEFAULT"
__nv_reservedSMEM_offset_0_alias:
	.zero		0


//--------------------- .nv.global                --------------------------
	.section	.nv.global,"aw",@nobits
.nv.global:
	.type		_ZN39_INTERNAL_816c3788_4_k_cu_17aa6e16_99954cute1_E,@object
	.size		_ZN39_INTERNAL_816c3788_4_k_cu_17aa6e16_99954cute1_E,(_ZN39_INTERNAL_816c3788_4_k_cu_17aa6e16_99954cuda3std3__45__cpo6cbeginE - _ZN39_INTERNAL_816c3788_4_k_cu_17aa6e16_99954cute1_E)
_ZN39_INTERNAL_816c3788_4_k_cu_17aa6e16_99954cute1_E:
	.zero		1
	.type		_ZN39_INTERNAL_816c3788_4_k_cu_17aa6e16_99954cuda3std3__45__cpo6cbeginE,@object
	.size		_ZN39_INTERNAL_816c3788_4_k_cu_17aa6e16_99954cuda3std3__45__cpo6cbeginE,(_ZN39_INTERNAL_816c3788_4_k_cu_17aa6e16_99954cuda3std3__48in_placeE - _ZN39_INTERNAL_816c3788_4_k_cu_17aa6e16_99954cuda3std3__45__cpo6cbeginE)
_ZN39_INTERNAL_816c3788_4_k_cu_17aa6e16_99954cuda3std3__45__cpo6cbeginE:
	.zero		1
	.type		_ZN39_INTERNAL_816c3788_4_k_cu_17aa6e16_99954cuda3std3__48in_placeE,@object
	.size		_ZN39_INTERNAL_816c3788_4_k_cu_17aa6e16_99954cuda3std3__48in_placeE,(_ZN39_INTERNAL_816c3788_4_k_cu_17aa6e16_99954cuda3std6ranges3__45__cpo9iter_moveE - _ZN39_INTERNAL_816c3788_4_k_cu_17aa6e16_99954cuda3std3__48in_placeE)
_ZN39_INTERNAL_816c3788_4_k_cu_17aa6e16_99954cuda3std3__48in_placeE:
	.zero		1
	.type		_ZN39_INTERNAL_816c3788_4_k_cu_17aa6e16_99954cuda3std6ranges3__45__cpo9iter_moveE,@object
	.size		_ZN39_INTERNAL_816c3788_4_k_cu_17aa6e16_99954cuda3std6ranges3__45__cpo9iter_moveE,(_ZN39_INTERNAL_816c3788_4_k_cu_17aa6e16_99954cuda3std3__45__cpo5beginE - _ZN39_INTERNAL_816c3788_4_k_cu_17aa6e16_99954cuda3std6ranges3__45__cpo9iter_moveE)
_ZN39_INTERNAL_816c3788_4_k_cu_17aa6e16_99954cuda3std6ranges3__45__cpo9iter_moveE:
	.zero		1
	.type		_ZN39_INTERNAL_816c3788_4_k_cu_17aa6e16_99954cuda3std3__45__cpo5beginE,@object
	.size		_ZN39_INTERNAL_816c3788_4_k_cu_17aa6e16_99954cuda3std3__45__cpo5beginE,(_ZN39_INTERNAL_816c3788_4_k_cu_17aa6e16_99954cuda3std3__441_GLOBAL__N__816c3788_4_k_cu_17aa6e16_99956ignoreE - _ZN39_INTERNAL_816c3788_4_k_cu_17aa6e16_99954cuda3std3__45__cpo5beginE)
_ZN39_INTERNAL_816c3788_4_k_cu_17aa6e16_99954cuda3std3__45__cpo5beginE:
	.zero		1
	.type		_ZN39_INTERNAL_816c3788_4_k_cu_17aa6e16_99954cuda3std3__441_GLOBAL__N__816c3788_4_k_cu_17aa6e16_99956ignoreE,@object
	.size		_ZN39_INTERNAL_816c3788_4_k_cu_17aa6e16_99954cuda3std3__441_GLOBAL__N__816c3788_4_k_cu_17aa6e16_99956ignoreE,(_ZN39_INTERNAL_816c3788_4_k_cu_17aa6e16_99954cute7productE - _ZN39_INTERNAL_816c3788_4_k_cu_17aa6e16_99954cuda3std3__441_GLOBAL__N__816c3788_4_k_cu_17aa6e16_99956ignoreE)
_ZN39_INTERNAL_816c3788_4_k_cu_17aa6e16_99954cuda3std3__441_GLOBAL__N__816c3788_4_k_cu_17aa6e16_99956ignoreE:
	.zero		1
	.type		_ZN39_INTERNAL_816c3788_4_k_cu_17aa6e16_99954cute7productE,@object
	.size		_ZN39_INTERNAL_816c3788_4_k_cu_17aa6e16_99954cute7productE,(_ZN39_INTERNAL_816c3788_4_k_cu_17aa6e16_99954cuda3std3__45__cpo3endE - _ZN39_INTERNAL_816c3788_4_k_cu_17aa6e16_99954cute7productE)
_ZN39_INTERNAL_816c3788_4_k_cu_17aa6e16_99954cute7productE:
	.zero		1
	.type		_ZN39_INTERNAL_816c3788_4_k_cu_17aa6e16_99954cuda3std3__45__cpo3endE,@object
	.size		_ZN39_INTERNAL_816c3788_4_k_cu_17aa6e16_99954cuda3std3__45__cpo3endE,(_ZN39_INTERNAL_816c3788_4_k_cu_17aa6e16_99954cuda3std3__419piecewise_constructE - _ZN39_INTERNAL_816c3788_4_k_cu_17aa6e16_99954cuda3std3__45__cpo3endE)
_ZN39_INTERNAL_816c3788_4_k_cu_17aa6e16_99954cuda3std3__45__cpo3endE:
	.zero		1
	.type		_ZN39_INTERNAL_816c3788_4_k_cu_17aa6e16_99954cuda3std3__419piecewise_constructE,@object
	.size		_ZN39_INTERNAL_816c3788_4_k_cu_17aa6e16_99954cuda3std3__419piecewise_constructE,(_ZN39_INTERNAL_816c3788_4_k_cu_17aa6e16_99954cuda3std3__45__cpo4cendE - _ZN39_INTERNAL_816c3788_4_k_cu_17aa6e16_99954cuda3std3__419piecewise_constructE)
_ZN39_INTERNAL_816c3788_4_k_cu_17aa6e16_99954cuda3std3__419piecewise_constructE:
	.zero		1
	.type		_ZN39_INTERNAL_816c3788_4_k_cu_17aa6e16_99954cuda3std3__45__cpo4cendE,@object
	.size		_ZN39_INTERNAL_816c3788_4_k_cu_17aa6e16_99954cuda3std3__45__cpo4cendE,(_ZN39_INTERNAL_816c3788_4_k_cu_17aa6e16_99954cuda3std6ranges3__45__cpo4swapE - _ZN39_INTERNAL_816c3788_4_k_cu_17aa6e16_99954cuda3std3__45__cpo4cendE)
_ZN39_INTERNAL_816c3788_4_k_cu_17aa6e16_99954cuda3std3__45__cpo4cendE:
	.zero		1
	.type		_ZN39_INTERNAL_816c3788_4_k_cu_17aa6e16_99954cuda3std6ranges3__45__cpo4swapE,@object
	.size		_ZN39_INTERNAL_816c3788_4_k_cu_17aa6e16_99954cuda3std6ranges3__45__cpo4swapE,(.L_8 - _ZN39_INTERNAL_816c3788_4_k_cu_17aa6e16_99954cuda3std6ranges3__45__cpo4swapE)
_ZN39_INTERNAL_816c3788_4_k_cu_17aa6e16_99954cuda3std6ranges3__45__cpo4swapE:
	.zero		1
.L_8:


//--------------------- .nv.constant0._ZN7cutlass13device_kernelINS_4gemm6kernel13GemmUniversalIN4cute5tupleIJiiiiEEENS1_10collective13CollectiveMmaINS1_34MainloopSm90TmaGmmaWarpSpecializedILi18ENS5_IJNS4_1CILi1EEESB_SB_EEENS1_35KernelTmaWarpSpecializedCooperativeEEENS5_IJNSA_ILi192EEENSA_ILi8EEENSA_ILi64EEEEEEaNS5_IJlSB_lEEEaSJ_NS4_8TiledMMAINS4_8MMA_AtomIJNS4_4SM904GMMA25MMA_64x8x32_S32S8S8_SS_TNEEEENS4_6LayoutINS5_IJNSA_ILi2EEESB_SB_EEENS5_IJSB_NSA_ILi0EEEST_EEEEENS5_IJNS4_10UnderscoreESW_SW_EEEEENS4_13SM90_TMA_LOADENS4_14ComposedLayoutINS4_7SwizzleILi2ELi4ELi3EEENS4_18smem_ptr_flag_bitsILi8EEENSQ_INS5_IJSG_SH_EEENS5_IJSH_SB_EEEEEEEvNS4_8identityESZ_S18_vS19_EENS_8epilogue10collective6detail29Sm90TmaWarpSpecializedAdapterINS1C_15DefaultEpilogueIaSJ_SJ_NS1B_6thread17LinearCombinationIaLi1EiiLNS1G_9ScaleType4KindE0ELNS_15FloatRoundStyleE2EaEENS1_15EpilogueDefaultEEEEEvvEEEEvNT_6ParamsE --------------------------
	.section	.nv.constant0._ZN7cutlass13device_kernelINS_4gemm6kernel13GemmUniversalIN4cute5tupleIJiiiiEEENS1_10collective13CollectiveMmaINS1_34MainloopSm90TmaGmmaWarpSpecializedILi18ENS5_IJNS4_1CILi1EEESB_SB_EEENS1_35KernelTmaWarpSpecializedCooperativeEEENS5_IJNSA_ILi192EEENSA_ILi8EEENSA_ILi64EEEEEEaNS5_IJlSB_lEEEaSJ_NS4_8TiledMMAINS4_8MMA_AtomIJNS4_4SM904GMMA25MMA_64x8x32_S32S8S8_SS_TNEEEENS4_6LayoutINS5_IJNSA_ILi2EEESB_SB_EEENS5_IJSB_NSA_ILi0EEEST_EEEEENS5_IJNS4_10UnderscoreESW_SW_EEEEENS4_13SM90_TMA_LOADENS4_14ComposedLayoutINS4_7SwizzleILi2ELi4ELi3EEENS4_18smem_ptr_flag_bitsILi8EEENSQ_INS5_IJSG_SH_EEENS5_IJSH_SB_EEEEEEEvNS4_8identityESZ_S18_vS19_EENS_8epilogue10collective6detail29Sm90TmaWarpSpecializedAdapterINS1C_15DefaultEpilogueIaSJ_SJ_NS1B_6thread17LinearCombinationIaLi1EiiLNS1G_9ScaleType4KindE0ELNS_15FloatRoundStyleE2EaEENS1_15EpilogueDefaultEEEEEvvEEEEvNT_6ParamsE,"a",@progbits
	.sectionflags	@""
	.align	4
.nv.constant0._ZN7cutlass13device_kernelINS_4gemm6kernel13GemmUniversalIN4cute5tupleIJiiiiEEENS1_10collective13CollectiveMmaINS1_34MainloopSm90TmaGmmaWarpSpecializedILi18ENS5_IJNS4_1CILi1EEESB_SB_EEENS1_35KernelTmaWarpSpecializedCooperativeEEENS5_IJNSA_ILi192EEENSA_ILi8EEENSA_ILi64EEEEEEaNS5_IJlSB_lEEEaSJ_NS4_8TiledMMAINS4_8MMA_AtomIJNS4_4SM904GMMA25MMA_64x8x32_S32S8S8_SS_TNEEEENS4_6LayoutINS5_IJNSA_ILi2EEESB_SB_EEENS5_IJSB_NSA_ILi0EEEST_EEEEENS5_IJNS4_10UnderscoreESW_SW_EEEEENS4_13SM90_TMA_LOADENS4_14ComposedLayoutINS4_7SwizzleILi2ELi4ELi3EEENS4_18smem_ptr_flag_bitsILi8EEENSQ_INS5_IJSG_SH_EEENS5_IJSH_SB_EEEEEEEvNS4_8identityESZ_S18_vS19_EENS_8epilogue10collective6detail29Sm90TmaWarpSpecializedAdapterINS1C_15DefaultEpilogueIaSJ_SJ_NS1B_6thread17LinearCombinationIaLi1EiiLNS1G_9ScaleType4KindE0ELNS_15FloatRoundStyleE2EaEENS1_15EpilogueDefaultEEEEEvvEEEEvNT_6ParamsE:
	.zero		1664


//--------------------- SYMBOLS --------------------------

	.type		.nv.reservedSmem.offset0,@object
	.size		.nv.reservedSmem.offset0,0x4
	.type		__assertfail,@function
